	.target	sm_90a

	.elftype	@"ET_EXEC"


//--------------------- .note.nv.tkinfo           --------------------------
	.section	.note.nv.tkinfo,"",@"SHT_NOTE"
	.sectionflags	@"SHF_NOTE_NV_TKINFO"
	.tkinfo
        /*0018*/ 	.word	0x00000002
        /*0030*/ 	.string	""
        /*0030*/ 	.string	"ptxas"
        /*0030*/ 	.string	"Cuda compilation tools, release 13.0, V13.0.88"
        /*0030*/ 	.string	"Build cuda_13.0.r13.0/compiler.36424714_0"
        /*0030*/ 	.string	"-arch sm_90a -m 64 "



//--------------------- .note.nv.cuinfo           --------------------------
	.section	.note.nv.cuinfo,"",@"SHT_NOTE"
	.sectionflags	@"SHF_NOTE_NV_CUINFO"
        /*0018*/ 	.short	0x0002
        /*001a*/ 	.short	0x005a
        /*001c*/ 	.short	0x0082
	.zero		2


//--------------------- .nv.info                  --------------------------
	.section	.nv.info,"",@"SHT_CUDA_INFO"
	.align	4


	//----- nvinfo : EIATTR_REGCOUNT
	.align		4
        /*0000*/ 	.byte	0x04, 0x2f
        /*0002*/ 	.short	(.L_12 - .L_11)
	.align		4
.L_11:
        /*0004*/ 	.word	index@(_ZN7cutlass6KernelINS_4gemm6kernel13TrmmUniversalINS1_11threadblock13MmaMultistageINS1_9GemmShapeILi64ELi64ELi16EEENS_9transform11threadblock44PredicatedTileAccessIteratorTriangularMatrixINS_11MatrixShapeILi64ELi16EEEdNS_6layout8RowMajorELi1ENS8_29PitchLinearWarpRakedThreadMapINS_16PitchLinearShapeILi16ELi64EEELi128ENSG_ILi16ELi2EEELi1EEELNS_8SideModeE1ELNS_8FillModeE0ELNS_8DiagTypeE3ENS_5ArrayIdLi1ELb1EEEEENS9_25RegularTileAccessIteratorISC_dNSD_40RowMajorTensorOpMultiplicand64bCrosswiseELi1ESJ_Li8EEELNS_4arch14CacheOperation4KindE0ENSA_INSB_ILi16ELi64EEEdSE_Li0ENS8_31PitchLinearWarpStripedThreadMapINSG_ILi64ELi16EEELi128ESI_Li1EEELSK_1ELSL_2ELSM_0ESO_EENSQ_ISW_dNSD_40RowMajorTensorOpMultiplicandCongruous64bELi0ESZ_Li8EEELSV_0EdSE_NS4_9MmaPolicyINS1_4warp11MmaTensorOpINS6_ILi32ELi32ELi16EEEdSR_dS11_dSE_NS14_17MmaTensorOpPolicyINST_3MmaINS6_ILi8ELi8ELi4EEELi32EdSE_dNSD_11ColumnMajorEdSE_NST_13OpMultiplyAddEEENSB_ILi1ELi1EEEEELi1ELb0EbEENSB_ILi0ELi0EEES1G_Li1EEELi3ELNS1_23SharedMemoryClearOptionE1EbEENS_8epilogue11threadblock8EpilogueIS7_S1F_Li1ENS1L_22PredicatedTileIteratorINS1L_26OutputTileOptimalThreadMapINS1L_15OutputTileShapeILi64ELi8ELi2ELi1ELi1EEENS1P_ILi1ELi4ELi1ELi1ELi4EEELi128ELi1ELi64EEEdLb0ENSD_9NoPermuteELb1EEENS1K_4warp24FragmentIteratorTensorOpIS16_S19_dNSN_IdLi2ELb1EEESE_EENS1V_20TileIteratorTensorOpIS16_S19_dSE_EENS1L_18SharedLoadIteratorINS1S_18CompactedThreadMapEdLi8EEENS1K_6thread17LinearCombinationIdLi1EddLNS24_9ScaleType4KindE0ELNS_15FloatRoundStyleE2EdEENSB_ILi0ELi4EEELi1ELi1EEENS4_30GemmIdentityThreadblockSwizzleILi1EEELSK_1ELSL_2ELSM_0EEEEEvNT_6ParamsE)
        /*0008*/ 	.word	0x0000008c


	//----- nvinfo : EIATTR_FRAME_SIZE
	.align		4
.L_12:
        /*000c*/ 	.byte	0x04, 0x11
        /*000e*/ 	.short	(.L_14 - .L_13)
	.align		4
.L_13:
        /*0010*/ 	.word	index@(_ZN7cutlass6KernelINS_4gemm6kernel13TrmmUniversalINS1_11threadblock13MmaMultistageINS1_9GemmShapeILi64ELi64ELi16EEENS_9transform11threadblock44PredicatedTileAccessIteratorTriangularMatrixINS_11MatrixShapeILi64ELi16EEEdNS_6layout8RowMajorELi1ENS8_29PitchLinearWarpRakedThreadMapINS_16PitchLinearShapeILi16ELi64EEELi128ENSG_ILi16ELi2EEELi1EEELNS_8SideModeE1ELNS_8FillModeE0ELNS_8DiagTypeE3ENS_5ArrayIdLi1ELb1EEEEENS9_25RegularTileAccessIteratorISC_dNSD_40RowMajorTensorOpMultiplicand64bCrosswiseELi1ESJ_Li8EEELNS_4arch14CacheOperation4KindE0ENSA_INSB_ILi16ELi64EEEdSE_Li0ENS8_31PitchLinearWarpStripedThreadMapINSG_ILi64ELi16EEELi128ESI_Li1EEELSK_1ELSL_2ELSM_0ESO_EENSQ_ISW_dNSD_40RowMajorTensorOpMultiplicandCongruous64bELi0ESZ_Li8EEELSV_0EdSE_NS4_9MmaPolicyINS1_4warp11MmaTensorOpINS6_ILi32ELi32ELi16EEEdSR_dS11_dSE_NS14_17MmaTensorOpPolicyINST_3MmaINS6_ILi8ELi8ELi4EEELi32EdSE_dNSD_11ColumnMajorEdSE_NST_13OpMultiplyAddEEENSB_ILi1ELi1EEEEELi1ELb0EbEENSB_ILi0ELi0EEES1G_Li1EEELi3ELNS1_23SharedMemoryClearOptionE1EbEENS_8epilogue11threadblock8EpilogueIS7_S1F_Li1ENS1L_22PredicatedTileIteratorINS1L_26OutputTileOptimalThreadMapINS1L_15OutputTileShapeILi64ELi8ELi2ELi1ELi1EEENS1P_ILi1ELi4ELi1ELi1ELi4EEELi128ELi1ELi64EEEdLb0ENSD_9NoPermuteELb1EEENS1K_4warp24FragmentIteratorTensorOpIS16_S19_dNSN_IdLi2ELb1EEESE_EENS1V_20TileIteratorTensorOpIS16_S19_dSE_EENS1L_18SharedLoadIteratorINS1S_18CompactedThreadMapEdLi8EEENS1K_6thread17LinearCombinationIdLi1EddLNS24_9ScaleType4KindE0ELNS_15FloatRoundStyleE2EdEENSB_ILi0ELi4EEELi1ELi1EEENS4_30GemmIdentityThreadblockSwizzleILi1EEELSK_1ELSL_2ELSM_0EEEEEvNT_6ParamsE)
        /*0014*/ 	.word	0x00000000


	//----- nvinfo : EIATTR_MIN_STACK_SIZE
	.align		4
.L_14:
        /*0018*/ 	.byte	0x04, 0x12
        /*001a*/ 	.short	(.L_16 - .L_15)
	.align		4
.L_15:
        /*001c*/ 	.word	index@(_ZN7cutlass6KernelINS_4gemm6kernel13TrmmUniversalINS1_11threadblock13MmaMultistageINS1_9GemmShapeILi64ELi64ELi16EEENS_9transform11threadblock44PredicatedTileAccessIteratorTriangularMatrixINS_11MatrixShapeILi64ELi16EEEdNS_6layout8RowMajorELi1ENS8_29PitchLinearWarpRakedThreadMapINS_16PitchLinearShapeILi16ELi64EEELi128ENSG_ILi16ELi2EEELi1EEELNS_8SideModeE1ELNS_8FillModeE0ELNS_8DiagTypeE3ENS_5ArrayIdLi1ELb1EEEEENS9_25RegularTileAccessIteratorISC_dNSD_40RowMajorTensorOpMultiplicand64bCrosswiseELi1ESJ_Li8EEELNS_4arch14CacheOperation4KindE0ENSA_INSB_ILi16ELi64EEEdSE_Li0ENS8_31PitchLinearWarpStripedThreadMapINSG_ILi64ELi16EEELi128ESI_Li1EEELSK_1ELSL_2ELSM_0ESO_EENSQ_ISW_dNSD_40RowMajorTensorOpMultiplicandCongruous64bELi0ESZ_Li8EEELSV_0EdSE_NS4_9MmaPolicyINS1_4warp11MmaTensorOpINS6_ILi32ELi32ELi16EEEdSR_dS11_dSE_NS14_17MmaTensorOpPolicyINST_3MmaINS6_ILi8ELi8ELi4EEELi32EdSE_dNSD_11ColumnMajorEdSE_NST_13OpMultiplyAddEEENSB_ILi1ELi1EEEEELi1ELb0EbEENSB_ILi0ELi0EEES1G_Li1EEELi3ELNS1_23SharedMemoryClearOptionE1EbEENS_8epilogue11threadblock8EpilogueIS7_S1F_Li1ENS1L_22PredicatedTileIteratorINS1L_26OutputTileOptimalThreadMapINS1L_15OutputTileShapeILi64ELi8ELi2ELi1ELi1EEENS1P_ILi1ELi4ELi1ELi1ELi4EEELi128ELi1ELi64EEEdLb0ENSD_9NoPermuteELb1EEENS1K_4warp24FragmentIteratorTensorOpIS16_S19_dNSN_IdLi2ELb1EEESE_EENS1V_20TileIteratorTensorOpIS16_S19_dSE_EENS1L_18SharedLoadIteratorINS1S_18CompactedThreadMapEdLi8EEENS1K_6thread17LinearCombinationIdLi1EddLNS24_9ScaleType4KindE0ELNS_15FloatRoundStyleE2EdEENSB_ILi0ELi4EEELi1ELi1EEENS4_30GemmIdentityThreadblockSwizzleILi1EEELSK_1ELSL_2ELSM_0EEEEEvNT_6ParamsE)
        /*0020*/ 	.word	0x00000000
.L_16:


//--------------------- .nv.compat                --------------------------
	.section	.nv.compat,"",@"SHT_CUDA_COMPAT_INFO"
	.align	4
        /*0000*/ 	.byte	0x02, 0x09, 0x01, 0x00, 0x02, 0x02, 0x01, 0x00, 0x02, 0x05, 0x05, 0x00, 0x03, 0x07, 0x01, 0x01
        /*0010*/ 	.byte	0x02, 0x03, 0x00, 0x00, 0x02, 0x06, 0x01, 0x00, 0x04, 0x0b, 0x08, 0x00, 0x00, 0x00, 0x00, 0x00
        /*0020*/ 	.byte	0x00, 0x00, 0x00, 0x00


//--------------------- .nv.info._ZN7cutlass6KernelINS_4gemm6kernel13TrmmUniversalINS1_11threadblock13MmaMultistageINS1_9GemmShapeILi64ELi64ELi16EEENS_9transform11threadblock44PredicatedTileAccessIteratorTriangularMatrixINS_11MatrixShapeILi64ELi16EEEdNS_6layout8RowMajorELi1ENS8_29PitchLinearWarpRakedThreadMapINS_16PitchLinearShapeILi16ELi64EEELi128ENSG_ILi16ELi2EEELi1EEELNS_8SideModeE1ELNS_8FillModeE0ELNS_8DiagTypeE3ENS_5ArrayIdLi1ELb1EEEEENS9_25RegularTileAccessIteratorISC_dNSD_40RowMajorTensorOpMultiplicand64bCrosswiseELi1ESJ_Li8EEELNS_4arch14CacheOperation4KindE0ENSA_INSB_ILi16ELi64EEEdSE_Li0ENS8_31PitchLinearWarpStripedThreadMapINSG_ILi64ELi16EEELi128ESI_Li1EEELSK_1ELSL_2ELSM_0ESO_EENSQ_ISW_dNSD_40RowMajorTensorOpMultiplicandCongruous64bELi0ESZ_Li8EEELSV_0EdSE_NS4_9MmaPolicyINS1_4warp11MmaTensorOpINS6_ILi32ELi32ELi16EEEdSR_dS11_dSE_NS14_17MmaTensorOpPolicyINST_3MmaINS6_ILi8ELi8ELi4EEELi32EdSE_dNSD_11ColumnMajorEdSE_NST_13OpMultiplyAddEEENSB_ILi1ELi1EEEEELi1ELb0EbEENSB_ILi0ELi0EEES1G_Li1EEELi3ELNS1_23SharedMemoryClearOptionE1EbEENS_8epilogue11threadblock8EpilogueIS7_S1F_Li1ENS1L_22PredicatedTileIteratorINS1L_26OutputTileOptimalThreadMapINS1L_15OutputTileShapeILi64ELi8ELi2ELi1ELi1EEENS1P_ILi1ELi4ELi1ELi1ELi4EEELi128ELi1ELi64EEEdLb0ENSD_9NoPermuteELb1EEENS1K_4warp24FragmentIteratorTensorOpIS16_S19_dNSN_IdLi2ELb1EEESE_EENS1V_20TileIteratorTensorOpIS16_S19_dSE_EENS1L_18SharedLoadIteratorINS1S_18CompactedThreadMapEdLi8EEENS1K_6thread17LinearCombinationIdLi1EddLNS24_9ScaleType4KindE0ELNS_15FloatRoundStyleE2EdEENSB_ILi0ELi4EEELi1ELi1EEENS4_30GemmIdentityThreadblockSwizzleILi1EEELSK_1ELSL_2ELSM_0EEEEEvNT_6ParamsE --------------------------
	.section	.nv.info._ZN7cutlass6KernelINS_4gemm6kernel13TrmmUniversalINS1_11threadblock13MmaMultistageINS1_9GemmShapeILi64ELi64ELi16EEENS_9transform11threadblock44PredicatedTileAccessIteratorTriangularMatrixINS_11MatrixShapeILi64ELi16EEEdNS_6layout8RowMajorELi1ENS8_29PitchLinearWarpRakedThreadMapINS_16PitchLinearShapeILi16ELi64EEELi128ENSG_ILi16ELi2EEELi1EEELNS_8SideModeE1ELNS_8FillModeE0ELNS_8DiagTypeE3ENS_5ArrayIdLi1ELb1EEEEENS9_25RegularTileAccessIteratorISC_dNSD_40RowMajorTensorOpMultiplicand64bCrosswiseELi1ESJ_Li8EEELNS_4arch14CacheOperation4KindE0ENSA_INSB_ILi16ELi64EEEdSE_Li0ENS8_31PitchLinearWarpStripedThreadMapINSG_ILi64ELi16EEELi128ESI_Li1EEELSK_1ELSL_2ELSM_0ESO_EENSQ_ISW_dNSD_40RowMajorTensorOpMultiplicandCongruous64bELi0ESZ_Li8EEELSV_0EdSE_NS4_9MmaPolicyINS1_4warp11MmaTensorOpINS6_ILi32ELi32ELi16EEEdSR_dS11_dSE_NS14_17MmaTensorOpPolicyINST_3MmaINS6_ILi8ELi8ELi4EEELi32EdSE_dNSD_11ColumnMajorEdSE_NST_13OpMultiplyAddEEENSB_ILi1ELi1EEEEELi1ELb0EbEENSB_ILi0ELi0EEES1G_Li1EEELi3ELNS1_23SharedMemoryClearOptionE1EbEENS_8epilogue11threadblock8EpilogueIS7_S1F_Li1ENS1L_22PredicatedTileIteratorINS1L_26OutputTileOptimalThreadMapINS1L_15OutputTileShapeILi64ELi8ELi2ELi1ELi1EEENS1P_ILi1ELi4ELi1ELi1ELi4EEELi128ELi1ELi64EEEdLb0ENSD_9NoPermuteELb1EEENS1K_4warp24FragmentIteratorTensorOpIS16_S19_dNSN_IdLi2ELb1EEESE_EENS1V_20TileIteratorTensorOpIS16_S19_dSE_EENS1L_18SharedLoadIteratorINS1S_18CompactedThreadMapEdLi8EEENS1K_6thread17LinearCombinationIdLi1EddLNS24_9ScaleType4KindE0ELNS_15FloatRoundStyleE2EdEENSB_ILi0ELi4EEELi1ELi1EEENS4_30GemmIdentityThreadblockSwizzleILi1EEELSK_1ELSL_2ELSM_0EEEEEvNT_6ParamsE,"",@"SHT_CUDA_INFO"
	.sectionflags	@""
	.align	4


	//----- nvinfo : EIATTR_CUDA_API_VERSION
	.align		4
        /*0000*/ 	.byte	0x04, 0x37
        /*0002*/ 	.short	(.L_18 - .L_17)
.L_17:
        /*0004*/ 	.word	0x00000082


	//----- nvinfo : EIATTR_KPARAM_INFO
	.align		4
.L_18:
        /*0008*/ 	.byte	0x04, 0x17
        /*000a*/ 	.short	(.L_20 - .L_19)
.L_19:
        /*000c*/ 	.word	0x00000000
        /*0010*/ 	.short	0x0000
        /*0012*/ 	.short	0x0000
        /*0014*/ 	.byte	0x00, 0xf0, 0xa1, 0x04


	//----- nvinfo : EIATTR_SPARSE_MMA_MASK
	.align		4
.L_20:
        /*0018*/ 	.byte	0x03, 0x50
        /*001a*/ 	.short	0x0000


	//----- nvinfo : EIATTR_MAXREG_COUNT
	.align		4
        /*001c*/ 	.byte	0x03, 0x1b
        /*001e*/ 	.short	0x00ff


	//----- nvinfo : EIATTR_NUM_BARRIERS
	.align		4
        /*0020*/ 	.byte	0x02, 0x4c
        /*0022*/ 	.byte	0x01
	.zero		1


	//----- nvinfo : EIATTR_MERCURY_ISA_VERSION
	.align		4
        /*0024*/ 	.byte	0x03, 0x5f
        /*0026*/ 	.short	0x0101


	//----- nvinfo : EIATTR_COOP_GROUP_MASK_REGIDS
	.align		4
        /*0028*/ 	.byte	0x04, 0x29
        /*002a*/ 	.short	(.L_22 - .L_21)


	//   ....[0]....
.L_21:
        /*002c*/ 	.word	0xffffffff


	//----- nvinfo : EIATTR_COOP_GROUP_INSTR_OFFSETS
	.align		4
.L_22:
        /*0030*/ 	.byte	0x04, 0x28
        /*0032*/ 	.short	(.L_24 - .L_23)


	//   ....[0]....
.L_23:
        /*0034*/ 	.word	0x00002ef0


	//----- nvinfo : EIATTR_EXIT_INSTR_OFFSETS
	.align		4
.L_24:
        /*0038*/ 	.byte	0x04, 0x1c
        /*003a*/ 	.short	(.L_26 - .L_25)


	//   ....[0]....
.L_25:
        /*003c*/ 	.word	0x000000f0


	//   ....[1]....
        /*0040*/ 	.word	0x00007d80


	//   ....[2]....
        /*0044*/ 	.word	0x00007db0


	//   ....[3]....
        /*0048*/ 	.word	0x00007e40


	//   ....[4]....
        /*004c*/ 	.word	0x00007fa0


	//----- nvinfo : EIATTR_CRS_STACK_SIZE
	.align		4
.L_26:
        /*0050*/ 	.byte	0x04, 0x1e
        /*0052*/ 	.short	(.L_28 - .L_27)
.L_27:
        /*0054*/ 	.word	0x00000000


	//----- nvinfo : EIATTR_CBANK_PARAM_SIZE
	.align		4
.L_28:
        /*0058*/ 	.byte	0x03, 0x19
        /*005a*/ 	.short	0x0128


	//----- nvinfo : EIATTR_PARAM_CBANK
	.align		4
        /*005c*/ 	.byte	0x04, 0x0a
        /*005e*/ 	.short	(.L_30 - .L_29)
	.align		4
.L_29:
        /*0060*/ 	.word	index@(.nv.constant0._ZN7cutlass6KernelINS_4gemm6kernel13TrmmUniversalINS1_11threadblock13MmaMultistageINS1_9GemmShapeILi64ELi64ELi16EEENS_9transform11threadblock44PredicatedTileAccessIteratorTriangularMatrixINS_11MatrixShapeILi64ELi16EEEdNS_6layout8RowMajorELi1ENS8_29PitchLinearWarpRakedThreadMapINS_16PitchLinearShapeILi16ELi64EEELi128ENSG_ILi16ELi2EEELi1EEELNS_8SideModeE1ELNS_8FillModeE0ELNS_8DiagTypeE3ENS_5ArrayIdLi1ELb1EEEEENS9_25RegularTileAccessIteratorISC_dNSD_40RowMajorTensorOpMultiplicand64bCrosswiseELi1ESJ_Li8EEELNS_4arch14CacheOperation4KindE0ENSA_INSB_ILi16ELi64EEEdSE_Li0ENS8_31PitchLinearWarpStripedThreadMapINSG_ILi64ELi16EEELi128ESI_Li1EEELSK_1ELSL_2ELSM_0ESO_EENSQ_ISW_dNSD_40RowMajorTensorOpMultiplicandCongruous64bELi0ESZ_Li8EEELSV_0EdSE_NS4_9MmaPolicyINS1_4warp11MmaTensorOpINS6_ILi32ELi32ELi16EEEdSR_dS11_dSE_NS14_17MmaTensorOpPolicyINST_3MmaINS6_ILi8ELi8ELi4EEELi32EdSE_dNSD_11ColumnMajorEdSE_NST_13OpMultiplyAddEEENSB_ILi1ELi1EEEEELi1ELb0EbEENSB_ILi0ELi0EEES1G_Li1EEELi3ELNS1_23SharedMemoryClearOptionE1EbEENS_8epilogue11threadblock8EpilogueIS7_S1F_Li1ENS1L_22PredicatedTileIteratorINS1L_26OutputTileOptimalThreadMapINS1L_15OutputTileShapeILi64ELi8ELi2ELi1ELi1EEENS1P_ILi1ELi4ELi1ELi1ELi4EEELi128ELi1ELi64EEEdLb0ENSD_9NoPermuteELb1EEENS1K_4warp24FragmentIteratorTensorOpIS16_S19_dNSN_IdLi2ELb1EEESE_EENS1V_20TileIteratorTensorOpIS16_S19_dSE_EENS1L_18SharedLoadIteratorINS1S_18CompactedThreadMapEdLi8EEENS1K_6thread17LinearCombinationIdLi1EddLNS24_9ScaleType4KindE0ELNS_15FloatRoundStyleE2EdEENSB_ILi0ELi4EEELi1ELi1EEENS4_30GemmIdentityThreadblockSwizzleILi1EEELSK_1ELSL_2ELSM_0EEEEEvNT_6ParamsE)
        /*0064*/ 	.short	0x0210
        /*0066*/ 	.short	0x0128


	//----- nvinfo : EIATTR_SW_WAR
	.align		4
.L_30:
        /*0068*/ 	.byte	0x04, 0x36
        /*006a*/ 	.short	(.L_32 - .L_31)
.L_31:
        /*006c*/ 	.word	0x00000008
.L_32:


//--------------------- .nv.callgraph             --------------------------
	.section	.nv.callgraph,"",@"SHT_CUDA_CALLGRAPH"
	.align	4
	.sectionentsize	8
	.align		4
        /*0000*/ 	.word	0x00000000
	.align		4
        /*0004*/ 	.word	0xffffffff
	.align		4
        /*0008*/ 	.word	0x00000000
	.align		4
        /*000c*/ 	.word	0xfffffffe
	.align		4
        /*0010*/ 	.word	0x00000000
	.align		4
        /*0014*/ 	.word	0xfffffffd
	.align		4
        /*0018*/ 	.word	0x00000000
	.align		4
        /*001c*/ 	.word	0xfffffffc


//--------------------- .nv.constant4             --------------------------
	.section	.nv.constant4,"a",@progbits
	.align	8
	.align		8
.nv.constant4:
        /*0000*/ 	.dword	_ZN39_INTERNAL_6734ceba_4_k_cu_82d8d29c_28894cuda3std3__45__cpo5beginE
	.align		8
        /*0008*/ 	.dword	_ZN39_INTERNAL_6734ceba_4_k_cu_82d8d29c_28894cuda3std3__45__cpo3endE
	.align		8
        /*0010*/ 	.dword	_ZN39_INTERNAL_6734ceba_4_k_cu_82d8d29c_28894cuda3std3__45__cpo6cbeginE
	.align		8
        /*0018*/ 	.dword	_ZN39_INTERNAL_6734ceba_4_k_cu_82d8d29c_28894cuda3std3__45__cpo4cendE
	.align		8
        /*0020*/ 	.dword	_ZN39_INTERNAL_6734ceba_4_k_cu_82d8d29c_28894cuda3std3__441_GLOBAL__N__6734ceba_4_k_cu_82d8d29c_28896ignoreE
	.align		8
        /*0028*/ 	.dword	_ZN39_INTERNAL_6734ceba_4_k_cu_82d8d29c_28894cuda3std3__419piecewise_constructE
	.align		8
        /*0030*/ 	.dword	_ZN39_INTERNAL_6734ceba_4_k_cu_82d8d29c_28894cuda3std3__48in_placeE
	.align		8
        /*0038*/ 	.dword	_ZN39_INTERNAL_6734ceba_4_k_cu_82d8d29c_28894cuda3std6ranges3__45__cpo4swapE
	.align		8
        /*0040*/ 	.dword	_ZN39_INTERNAL_6734ceba_4_k_cu_82d8d29c_28894cuda3std6ranges3__45__cpo9iter_moveE
	.align		8
        /*0048*/ 	.dword	_ZN39_INTERNAL_6734ceba_4_k_cu_82d8d29c_28894cute7productE
	.align		8
        /*0050*/ 	.dword	_ZN39_INTERNAL_6734ceba_4_k_cu_82d8d29c_28894cute1_E


//--------------------- .text._ZN7cutlass6KernelINS_4gemm6kernel13TrmmUniversalINS1_11threadblock13MmaMultistageINS1_9GemmShapeILi64ELi64ELi16EEENS_9transform11threadblock44PredicatedTileAccessIteratorTriangularMatrixINS_11MatrixShapeILi64ELi16EEEdNS_6layout8RowMajorELi1ENS8_29PitchLinearWarpRakedThreadMapINS_16PitchLinearShapeILi16ELi64EEELi128ENSG_ILi16ELi2EEELi1EEELNS_8SideModeE1ELNS_8FillModeE0ELNS_8DiagTypeE3ENS_5ArrayIdLi1ELb1EEEEENS9_25RegularTileAccessIteratorISC_dNSD_40RowMajorTensorOpMultiplicand64bCrosswiseELi1ESJ_Li8EEELNS_4arch14CacheOperation4KindE0ENSA_INSB_ILi16ELi64EEEdSE_Li0ENS8_31PitchLinearWarpStripedThreadMapINSG_ILi64ELi16EEELi128ESI_Li1EEELSK_1ELSL_2ELSM_0ESO_EENSQ_ISW_dNSD_40RowMajorTensorOpMultiplicandCongruous64bELi0ESZ_Li8EEELSV_0EdSE_NS4_9MmaPolicyINS1_4warp11MmaTensorOpINS6_ILi32ELi32ELi16EEEdSR_dS11_dSE_NS14_17MmaTensorOpPolicyINST_3MmaINS6_ILi8ELi8ELi4EEELi32EdSE_dNSD_11ColumnMajorEdSE_NST_13OpMultiplyAddEEENSB_ILi1ELi1EEEEELi1ELb0EbEENSB_ILi0ELi0EEES1G_Li1EEELi3ELNS1_23SharedMemoryClearOptionE1EbEENS_8epilogue11threadblock8EpilogueIS7_S1F_Li1ENS1L_22PredicatedTileIteratorINS1L_26OutputTileOptimalThreadMapINS1L_15OutputTileShapeILi64ELi8ELi2ELi1ELi1EEENS1P_ILi1ELi4ELi1ELi1ELi4EEELi128ELi1ELi64EEEdLb0ENSD_9NoPermuteELb1EEENS1K_4warp24FragmentIteratorTensorOpIS16_S19_dNSN_IdLi2ELb1EEESE_EENS1V_20TileIteratorTensorOpIS16_S19_dSE_EENS1L_18SharedLoadIteratorINS1S_18CompactedThreadMapEdLi8EEENS1K_6thread17LinearCombinationIdLi1EddLNS24_9ScaleType4KindE0ELNS_15FloatRoundStyleE2EdEENSB_ILi0ELi4EEELi1ELi1EEENS4_30GemmIdentityThreadblockSwizzleILi1EEELSK_1ELSL_2ELSM_0EEEEEvNT_6ParamsE --------------------------
	.section	.text._ZN7cutlass6KernelINS_4gemm6kernel13TrmmUniversalINS1_11threadblock13MmaMultistageINS1_9GemmShapeILi64ELi64ELi16EEENS_9transform11threadblock44PredicatedTileAccessIteratorTriangularMatrixINS_11MatrixShapeILi64ELi16EEEdNS_6layout8RowMajorELi1ENS8_29PitchLinearWarpRakedThreadMapINS_16PitchLinearShapeILi16ELi64EEELi128ENSG_ILi16ELi2EEELi1EEELNS_8SideModeE1ELNS_8FillModeE0ELNS_8DiagTypeE3ENS_5ArrayIdLi1ELb1EEEEENS9_25RegularTileAccessIteratorISC_dNSD_40RowMajorTensorOpMultiplicand64bCrosswiseELi1ESJ_Li8EEELNS_4arch14CacheOperation4KindE0ENSA_INSB_ILi16ELi64EEEdSE_Li0ENS8_31PitchLinearWarpStripedThreadMapINSG_ILi64ELi16EEELi128ESI_Li1EEELSK_1ELSL_2ELSM_0ESO_EENSQ_ISW_dNSD_40RowMajorTensorOpMultiplicandCongruous64bELi0ESZ_Li8EEELSV_0EdSE_NS4_9MmaPolicyINS1_4warp11MmaTensorOpINS6_ILi32ELi32ELi16EEEdSR_dS11_dSE_NS14_17MmaTensorOpPolicyINST_3MmaINS6_ILi8ELi8ELi4EEELi32EdSE_dNSD_11ColumnMajorEdSE_NST_13OpMultiplyAddEEENSB_ILi1ELi1EEEEELi1ELb0EbEENSB_ILi0ELi0EEES1G_Li1EEELi3ELNS1_23SharedMemoryClearOptionE1EbEENS_8epilogue11threadblock8EpilogueIS7_S1F_Li1ENS1L_22PredicatedTileIteratorINS1L_26OutputTileOptimalThreadMapINS1L_15OutputTileShapeILi64ELi8ELi2ELi1ELi1EEENS1P_ILi1ELi4ELi1ELi1ELi4EEELi128ELi1ELi64EEEdLb0ENSD_9NoPermuteELb1EEENS1K_4warp24FragmentIteratorTensorOpIS16_S19_dNSN_IdLi2ELb1EEESE_EENS1V_20TileIteratorTensorOpIS16_S19_dSE_EENS1L_18SharedLoadIteratorINS1S_18CompactedThreadMapEdLi8EEENS1K_6thread17LinearCombinationIdLi1EddLNS24_9ScaleType4KindE0ELNS_15FloatRoundStyleE2EdEENSB_ILi0ELi4EEELi1ELi1EEENS4_30GemmIdentityThreadblockSwizzleILi1EEELSK_1ELSL_2ELSM_0EEEEEvNT_6ParamsE,"ax",@progbits
	.align	128
.text._ZN7cutlass6KernelINS_4gemm6kernel13TrmmUniversalINS1_11threadblock13MmaMultistageINS1_9GemmShapeILi64ELi64ELi16EEENS_9transform11threadblock44PredicatedTileAccessIteratorTriangularMatrixINS_11MatrixShapeILi64ELi16EEEdNS_6layout8RowMajorELi1ENS8_29PitchLinearWarpRakedThreadMapINS_16PitchLinearShapeILi16ELi64EEELi128ENSG_ILi16ELi2EEELi1EEELNS_8SideModeE1ELNS_8FillModeE0ELNS_8DiagTypeE3ENS_5ArrayIdLi1ELb1EEEEENS9_25RegularTileAccessIteratorISC_dNSD_40RowMajorTensorOpMultiplicand64bCrosswiseELi1ESJ_Li8EEELNS_4arch14CacheOperation4KindE0ENSA_INSB_ILi16ELi64EEEdSE_Li0ENS8_31PitchLinearWarpStripedThreadMapINSG_ILi64ELi16EEELi128ESI_Li1EEELSK_1ELSL_2ELSM_0ESO_EENSQ_ISW_dNSD_40RowMajorTensorOpMultiplicandCongruous64bELi0ESZ_Li8EEELSV_0EdSE_NS4_9MmaPolicyINS1_4warp11MmaTensorOpINS6_ILi32ELi32ELi16EEEdSR_dS11_dSE_NS14_17MmaTensorOpPolicyINST_3MmaINS6_ILi8ELi8ELi4EEELi32EdSE_dNSD_11ColumnMajorEdSE_NST_13OpMultiplyAddEEENSB_ILi1ELi1EEEEELi1ELb0EbEENSB_ILi0ELi0EEES1G_Li1EEELi3ELNS1_23SharedMemoryClearOptionE1EbEENS_8epilogue11threadblock8EpilogueIS7_S1F_Li1ENS1L_22PredicatedTileIteratorINS1L_26OutputTileOptimalThreadMapINS1L_15OutputTileShapeILi64ELi8ELi2ELi1ELi1EEENS1P_ILi1ELi4ELi1ELi1ELi4EEELi128ELi1ELi64EEEdLb0ENSD_9NoPermuteELb1EEENS1K_4warp24FragmentIteratorTensorOpIS16_S19_dNSN_IdLi2ELb1EEESE_EENS1V_20TileIteratorTensorOpIS16_S19_dSE_EENS1L_18SharedLoadIteratorINS1S_18CompactedThreadMapEdLi8EEENS1K_6thread17LinearCombinationIdLi1EddLNS24_9ScaleType4KindE0ELNS_15FloatRoundStyleE2EdEENSB_ILi0ELi4EEELi1ELi1EEENS4_30GemmIdentityThreadblockSwizzleILi1EEELSK_1ELSL_2ELSM_0EEEEEvNT_6ParamsE:
        .type           _ZN7cutlass6KernelINS_4gemm6kernel13TrmmUniversalINS1_11threadblock13MmaMultistageINS1_9GemmShapeILi64ELi64ELi16EEENS_9transform11threadblock44PredicatedTileAccessIteratorTriangularMatrixINS_11MatrixShapeILi64ELi16EEEdNS_6layout8RowMajorELi1ENS8_29PitchLinearWarpRakedThreadMapINS_16PitchLinearShapeILi16ELi64EEELi128ENSG_ILi16ELi2EEELi1EEELNS_8SideModeE1ELNS_8FillModeE0ELNS_8DiagTypeE3ENS_5ArrayIdLi1ELb1EEEEENS9_25RegularTileAccessIteratorISC_dNSD_40RowMajorTensorOpMultiplicand64bCrosswiseELi1ESJ_Li8EEELNS_4arch14CacheOperation4KindE0ENSA_INSB_ILi16ELi64EEEdSE_Li0ENS8_31PitchLinearWarpStripedThreadMapINSG_ILi64ELi16EEELi128ESI_Li1EEELSK_1ELSL_2ELSM_0ESO_EENSQ_ISW_dNSD_40RowMajorTensorOpMultiplicandCongruous64bELi0ESZ_Li8EEELSV_0EdSE_NS4_9MmaPolicyINS1_4warp11MmaTensorOpINS6_ILi32ELi32ELi16EEEdSR_dS11_dSE_NS14_17MmaTensorOpPolicyINST_3MmaINS6_ILi8ELi8ELi4EEELi32EdSE_dNSD_11ColumnMajorEdSE_NST_13OpMultiplyAddEEENSB_ILi1ELi1EEEEELi1ELb0EbEENSB_ILi0ELi0EEES1G_Li1EEELi3ELNS1_23SharedMemoryClearOptionE1EbEENS_8epilogue11threadblock8EpilogueIS7_S1F_Li1ENS1L_22PredicatedTileIteratorINS1L_26OutputTileOptimalThreadMapINS1L_15OutputTileShapeILi64ELi8ELi2ELi1ELi1EEENS1P_ILi1ELi4ELi1ELi1ELi4EEELi128ELi1ELi64EEEdLb0ENSD_9NoPermuteELb1EEENS1K_4warp24FragmentIteratorTensorOpIS16_S19_dNSN_IdLi2ELb1EEESE_EENS1V_20TileIteratorTensorOpIS16_S19_dSE_EENS1L_18SharedLoadIteratorINS1S_18CompactedThreadMapEdLi8EEENS1K_6thread17LinearCombinationIdLi1EddLNS24_9ScaleType4KindE0ELNS_15FloatRoundStyleE2EdEENSB_ILi0ELi4EEELi1ELi1EEENS4_30GemmIdentityThreadblockSwizzleILi1EEELSK_1ELSL_2ELSM_0EEEEEvNT_6ParamsE,@function
        .size           _ZN7cutlass6KernelINS_4gemm6kernel13TrmmUniversalINS1_11threadblock13MmaMultistageINS1_9GemmShapeILi64ELi64ELi16EEENS_9transform11threadblock44PredicatedTileAccessIteratorTriangularMatrixINS_11MatrixShapeILi64ELi16EEEdNS_6layout8RowMajorELi1ENS8_29PitchLinearWarpRakedThreadMapINS_16PitchLinearShapeILi16ELi64EEELi128ENSG_ILi16ELi2EEELi1EEELNS_8SideModeE1ELNS_8FillModeE0ELNS_8DiagTypeE3ENS_5ArrayIdLi1ELb1EEEEENS9_25RegularTileAccessIteratorISC_dNSD_40RowMajorTensorOpMultiplicand64bCrosswiseELi1ESJ_Li8EEELNS_4arch14CacheOperation4KindE0ENSA_INSB_ILi16ELi64EEEdSE_Li0ENS8_31PitchLinearWarpStripedThreadMapINSG_ILi64ELi16EEELi128ESI_Li1EEELSK_1ELSL_2ELSM_0ESO_EENSQ_ISW_dNSD_40RowMajorTensorOpMultiplicandCongruous64bELi0ESZ_Li8EEELSV_0EdSE_NS4_9MmaPolicyINS1_4warp11MmaTensorOpINS6_ILi32ELi32ELi16EEEdSR_dS11_dSE_NS14_17MmaTensorOpPolicyINST_3MmaINS6_ILi8ELi8ELi4EEELi32EdSE_dNSD_11ColumnMajorEdSE_NST_13OpMultiplyAddEEENSB_ILi1ELi1EEEEELi1ELb0EbEENSB_ILi0ELi0EEES1G_Li1EEELi3ELNS1_23SharedMemoryClearOptionE1EbEENS_8epilogue11threadblock8EpilogueIS7_S1F_Li1ENS1L_22PredicatedTileIteratorINS1L_26OutputTileOptimalThreadMapINS1L_15OutputTileShapeILi64ELi8ELi2ELi1ELi1EEENS1P_ILi1ELi4ELi1ELi1ELi4EEELi128ELi1ELi64EEEdLb0ENSD_9NoPermuteELb1EEENS1K_4warp24FragmentIteratorTensorOpIS16_S19_dNSN_IdLi2ELb1EEESE_EENS1V_20TileIteratorTensorOpIS16_S19_dSE_EENS1L_18SharedLoadIteratorINS1S_18CompactedThreadMapEdLi8EEENS1K_6thread17LinearCombinationIdLi1EddLNS24_9ScaleType4KindE0ELNS_15FloatRoundStyleE2EdEENSB_ILi0ELi4EEELi1ELi1EEENS4_30GemmIdentityThreadblockSwizzleILi1EEELSK_1ELSL_2ELSM_0EEEEEvNT_6ParamsE,(.L_x_83 - _ZN7cutlass6KernelINS_4gemm6kernel13TrmmUniversalINS1_11threadblock13MmaMultistageINS1_9GemmShapeILi64ELi64ELi16EEENS_9transform11threadblock44PredicatedTileAccessIteratorTriangularMatrixINS_11MatrixShapeILi64ELi16EEEdNS_6layout8RowMajorELi1ENS8_29PitchLinearWarpRakedThreadMapINS_16PitchLinearShapeILi16ELi64EEELi128ENSG_ILi16ELi2EEELi1EEELNS_8SideModeE1ELNS_8FillModeE0ELNS_8DiagTypeE3ENS_5ArrayIdLi1ELb1EEEEENS9_25RegularTileAccessIteratorISC_dNSD_40RowMajorTensorOpMultiplicand64bCrosswiseELi1ESJ_Li8EEELNS_4arch14CacheOperation4KindE0ENSA_INSB_ILi16ELi64EEEdSE_Li0ENS8_31PitchLinearWarpStripedThreadMapINSG_ILi64ELi16EEELi128ESI_Li1EEELSK_1ELSL_2ELSM_0ESO_EENSQ_ISW_dNSD_40RowMajorTensorOpMultiplicandCongruous64bELi0ESZ_Li8EEELSV_0EdSE_NS4_9MmaPolicyINS1_4warp11MmaTensorOpINS6_ILi32ELi32ELi16EEEdSR_dS11_dSE_NS14_17MmaTensorOpPolicyINST_3MmaINS6_ILi8ELi8ELi4EEELi32EdSE_dNSD_11ColumnMajorEdSE_NST_13OpMultiplyAddEEENSB_ILi1ELi1EEEEELi1ELb0EbEENSB_ILi0ELi0EEES1G_Li1EEELi3ELNS1_23SharedMemoryClearOptionE1EbEENS_8epilogue11threadblock8EpilogueIS7_S1F_Li1ENS1L_22PredicatedTileIteratorINS1L_26OutputTileOptimalThreadMapINS1L_15OutputTileShapeILi64ELi8ELi2ELi1ELi1EEENS1P_ILi1ELi4ELi1ELi1ELi4EEELi128ELi1ELi64EEEdLb0ENSD_9NoPermuteELb1EEENS1K_4warp24FragmentIteratorTensorOpIS16_S19_dNSN_IdLi2ELb1EEESE_EENS1V_20TileIteratorTensorOpIS16_S19_dSE_EENS1L_18SharedLoadIteratorINS1S_18CompactedThreadMapEdLi8EEENS1K_6thread17LinearCombinationIdLi1EddLNS24_9ScaleType4KindE0ELNS_15FloatRoundStyleE2EdEENSB_ILi0ELi4EEELi1ELi1EEENS4_30GemmIdentityThreadblockSwizzleILi1EEELSK_1ELSL_2ELSM_0EEEEEvNT_6ParamsE)
        .other          _ZN7cutlass6KernelINS_4gemm6kernel13TrmmUniversalINS1_11threadblock13MmaMultistageINS1_9GemmShapeILi64ELi64ELi16EEENS_9transform11threadblock44PredicatedTileAccessIteratorTriangularMatrixINS_11MatrixShapeILi64ELi16EEEdNS_6layout8RowMajorELi1ENS8_29PitchLinearWarpRakedThreadMapINS_16PitchLinearShapeILi16ELi64EEELi128ENSG_ILi16ELi2EEELi1EEELNS_8SideModeE1ELNS_8FillModeE0ELNS_8DiagTypeE3ENS_5ArrayIdLi1ELb1EEEEENS9_25RegularTileAccessIteratorISC_dNSD_40RowMajorTensorOpMultiplicand64bCrosswiseELi1ESJ_Li8EEELNS_4arch14CacheOperation4KindE0ENSA_INSB_ILi16ELi64EEEdSE_Li0ENS8_31PitchLinearWarpStripedThreadMapINSG_ILi64ELi16EEELi128ESI_Li1EEELSK_1ELSL_2ELSM_0ESO_EENSQ_ISW_dNSD_40RowMajorTensorOpMultiplicandCongruous64bELi0ESZ_Li8EEELSV_0EdSE_NS4_9MmaPolicyINS1_4warp11MmaTensorOpINS6_ILi32ELi32ELi16EEEdSR_dS11_dSE_NS14_17MmaTensorOpPolicyINST_3MmaINS6_ILi8ELi8ELi4EEELi32EdSE_dNSD_11ColumnMajorEdSE_NST_13OpMultiplyAddEEENSB_ILi1ELi1EEEEELi1ELb0EbEENSB_ILi0ELi0EEES1G_Li1EEELi3ELNS1_23SharedMemoryClearOptionE1EbEENS_8epilogue11threadblock8EpilogueIS7_S1F_Li1ENS1L_22PredicatedTileIteratorINS1L_26OutputTileOptimalThreadMapINS1L_15OutputTileShapeILi64ELi8ELi2ELi1ELi1EEENS1P_ILi1ELi4ELi1ELi1ELi4EEELi128ELi1ELi64EEEdLb0ENSD_9NoPermuteELb1EEENS1K_4warp24FragmentIteratorTensorOpIS16_S19_dNSN_IdLi2ELb1EEESE_EENS1V_20TileIteratorTensorOpIS16_S19_dSE_EENS1L_18SharedLoadIteratorINS1S_18CompactedThreadMapEdLi8EEENS1K_6thread17LinearCombinationIdLi1EddLNS24_9ScaleType4KindE0ELNS_15FloatRoundStyleE2EdEENSB_ILi0ELi4EEELi1ELi1EEENS4_30GemmIdentityThreadblockSwizzleILi1EEELSK_1ELSL_2ELSM_0EEEEEvNT_6ParamsE,@"STO_CUDA_ENTRY STV_DEFAULT"
_ZN7cutlass6KernelINS_4gemm6kernel13TrmmUniversalINS1_11threadblock13MmaMultistageINS1_9GemmShapeILi64ELi64ELi16EEENS_9transform11threadblock44PredicatedTileAccessIteratorTriangularMatrixINS_11MatrixShapeILi64ELi16EEEdNS_6layout8RowMajorELi1ENS8_29PitchLinearWarpRakedThreadMapINS_16PitchLinearShapeILi16ELi64EEELi128ENSG_ILi16ELi2EEELi1EEELNS_8SideModeE1ELNS_8FillModeE0ELNS_8DiagTypeE3ENS_5ArrayIdLi1ELb1EEEEENS9_25RegularTileAccessIteratorISC_dNSD_40RowMajorTensorOpMultiplicand64bCrosswiseELi1ESJ_Li8EEELNS_4arch14CacheOperation4KindE0ENSA_INSB_ILi16ELi64EEEdSE_Li0ENS8_31PitchLinearWarpStripedThreadMapINSG_ILi64ELi16EEELi128ESI_Li1EEELSK_1ELSL_2ELSM_0ESO_EENSQ_ISW_dNSD_40RowMajorTensorOpMultiplicandCongruous64bELi0ESZ_Li8EEELSV_0EdSE_NS4_9MmaPolicyINS1_4warp11MmaTensorOpINS6_ILi32ELi32ELi16EEEdSR_dS11_dSE_NS14_17MmaTensorOpPolicyINST_3MmaINS6_ILi8ELi8ELi4EEELi32EdSE_dNSD_11ColumnMajorEdSE_NST_13OpMultiplyAddEEENSB_ILi1ELi1EEEEELi1ELb0EbEENSB_ILi0ELi0EEES1G_Li1EEELi3ELNS1_23SharedMemoryClearOptionE1EbEENS_8epilogue11threadblock8EpilogueIS7_S1F_Li1ENS1L_22PredicatedTileIteratorINS1L_26OutputTileOptimalThreadMapINS1L_15OutputTileShapeILi64ELi8ELi2ELi1ELi1EEENS1P_ILi1ELi4ELi1ELi1ELi4EEELi128ELi1ELi64EEEdLb0ENSD_9NoPermuteELb1EEENS1K_4warp24FragmentIteratorTensorOpIS16_S19_dNSN_IdLi2ELb1EEESE_EENS1V_20TileIteratorTensorOpIS16_S19_dSE_EENS1L_18SharedLoadIteratorINS1S_18CompactedThreadMapEdLi8EEENS1K_6thread17LinearCombinationIdLi1EddLNS24_9ScaleType4KindE0ELNS_15FloatRoundStyleE2EdEENSB_ILi0ELi4EEELi1ELi1EEENS4_30GemmIdentityThreadblockSwizzleILi1EEELSK_1ELSL_2ELSM_0EEEEEvNT_6ParamsE:
[----:B------:R-:W-:Y:S08]  /*0000*/  LDC R1, c[0x0][0x28] ;  /* 0x00000a00ff017b82 */ /* 0x000ff00000000800 */
[----:B------:R-:W1:Y:S01]  /*0010*/  S2UR UR5, SR_CTAID.X ;  /* 0x00000000000579c3 */ /* 0x000e620000002500 */
[----:B------:R-:W-:Y:S01]  /*0020*/  ULDC UR20, c[0x0][0x228] ;  /* 0x00008a0000147ab9 */ /* 0x000fe20000000800 */
[----:B------:R-:W-:Y:S01]  /*0030*/  UMOV UR4, 0xffffffff ;  /* 0xffffffff00047882 */ /* 0x000fe20000000000 */
[----:B------:R-:W-:Y:S01]  /*0040*/  ULDC UR16, c[0x0][0x21c] ;  /* 0x0000870000107ab9 */ /* 0x000fe20000000800 */
[----:B------:R-:W-:-:S04]  /*0050*/  USHF.L.U32 UR4, UR4, UR20, URZ ;  /* 0x0000001404047299 */ /* 0x000fc8000800063f */
[----:B------:R-:W2:Y:S01]  /*0060*/  S2UR UR6, SR_CTAID.Y ;  /* 0x00000000000679c3 */ /* 0x000ea20000002600 */
[----:B-1----:R-:W-:Y:S02]  /*0070*/  ULOP3.LUT UR4, UR5, UR4, URZ, 0x30, !UPT ;  /* 0x0000000405047292 */ /* 0x002fe4000f8e303f */
[----:B--2---:R-:W-:Y:S02]  /*0080*/  USHF.L.U32 UR6, UR6, UR20, URZ ;  /* 0x0000001406067299 */ /* 0x004fe4000800063f */
[----:B------:R-:W-:Y:S02]  /*0090*/  USHF.R.S32.HI UR20, URZ, UR20, UR5 ;  /* 0x000000143f147299 */ /* 0x000fe40008011405 */
[----:B------:R-:W-:-:S03]  /*00a0*/  UIADD3 UR19, UR6, UR4, URZ ;  /* 0x0000000406137290 */ /* 0x000fc6000fffe03f */
[----:B------:R-:W-:Y:S02]  /*00b0*/  ULDC UR4, c[0x0][0x220] ;  /* 0x0000880000047ab9 */ /* 0x000fe40000000800 */
[----:B------:R-:W-:-:S04]  /*00c0*/  UISETP.GE.AND UP0, UPT, UR19, UR4, UPT ;  /* 0x000000041300728c */ /* 0x000fc8000bf06270 */
[----:B------:R-:W-:-:S06]  /*00d0*/  UISETP.GE.OR UP0, UPT, UR20, UR16, UP0 ;  /* 0x000000101400728c */ /* 0x000fcc0008706670 */
[----:B------:R-:W-:-:S13]  /*00e0*/  PLOP3.LUT P0, PT, PT, PT, UP0, 0x80, 0x0 ;  /* 0x000000000000781c */ /* 0x000fda0003f0f008 */
[----:B------:R-:W-:Y:S05]  /*00f0*/  @P0 EXIT ;  /* 0x000000000000094d */ /* 0x000fea0003800000 */
[----:B------:R-:W-:Y:S01]  /*0100*/  ULDC UR15, c[0x0][0x2f0] ;  /* 0x0000bc00000f7ab9 */ /* 0x000fe20000000800 */
[----:B------:R-:W-:Y:S01]  /*0110*/  ULDC.64 UR6, c[0x0][0x300] ;  /* 0x0000c00000067ab9 */ /* 0x000fe20000000a00 */
[----:B------:R-:W-:Y:S01]  /*0120*/  UISETP.GE.U32.AND UP0, UPT, UR15, 0x2, UPT ;  /* 0x000000020f00788c */ /* 0x000fe2000bf06070 */
[----:B------:R-:W1:Y:S01]  /*0130*/  S2UR UR17, SR_CTAID.Z ;  /* 0x00000000001179c3 */ /* 0x000e620000002700 */
[----:B------:R-:W-:Y:S01]  /*0140*/  ULDC.64 UR4, c[0x0][0x308] ;  /* 0x0000c20000047ab9 */ /* 0x000fe20000000a00 */
[----:B------:R-:W-:Y:S01]  /*0150*/  IMAD.U32 R4, RZ, RZ, UR6 ;  /* 0x00000006ff047e24 */ /* 0x000fe2000f8e00ff */
[----:B------:R-:W-:Y:S01]  /*0160*/  MOV R68, UR4 ;  /* 0x0000000400447c02 */ /* 0x000fe20008000f00 */
[----:B------:R-:W-:Y:S01]  /*0170*/  IMAD.U32 R5, RZ, RZ, UR7 ;  /* 0x00000007ff057e24 */ /* 0x000fe2000f8e00ff */
[----:B------:R-:W-:Y:S01]  /*0180*/  PLOP3.LUT P0, PT, PT, PT, UP0, 0x80, 0x0 ;  /* 0x000000000000781c */ /* 0x000fe20003f0f008 */
[----:B------:R-:W-:Y:S01]  /*0190*/  ULDC.64 UR24, c[0x0][0x208] ;  /* 0x0000820000187ab9 */ /* 0x000fe20000000a00 */
[----:B------:R-:W-:-:S11]  /*01a0*/  MOV R69, UR5 ;  /* 0x0000000500457c02 */ /* 0x000fd60008000f00 */
[----:B------:R-:W-:Y:S05]  /*01b0*/  @!P0 BRA `(.L_x_0) ;  /* 0x0000000000988947 */ /* 0x000fea0003800000 */
[----:B------:R-:W-:Y:S01]  /*01c0*/  UISETP.NE.AND UP0, UPT, UR15, 0x2, UPT ;  /* 0x000000020f00788c */ /* 0x000fe2000bf05270 */
[----:B------:R-:W-:-:S05]  /*01d0*/  ULDC UR18, c[0x0][0x218] ;  /* 0x0000860000127ab9 */ /* 0x000fca0000000800 */
[----:B------:R-:W-:-:S13]  /*01e0*/  PLOP3.LUT P0, PT, PT, PT, UP0, 0x80, 0x0 ;  /* 0x000000000000781c */ /* 0x000fda0003f0f008 */
[----:B------:R-:W-:Y:S05]  /*01f0*/  @!P0 BRA `(.L_x_1) ;  /* 0x00000000003c8947 */ /* 0x000fea0003800000 */
[----:B------:R-:W-:Y:S01]  /*0200*/  UISETP.NE.AND UP0, UPT, UR15, 0x3, UPT ;  /* 0x000000030f00788c */ /* 0x000fe2000bf05270 */
[----:B------:R-:W-:-:S05]  /*0210*/  UMOV UR36, URZ ;  /* 0x0000003f00247c82 */ /* 0x000fca0008000000 */
[----:B------:R-:W-:-:S13]  /*0220*/  PLOP3.LUT P0, PT, PT, PT, UP0, 0x80, 0x0 ;  /* 0x000000000000781c */ /* 0x000fda0003f0f008 */
[----:B------:R-:W-:Y:S05]  /*0230*/  @P0 BRA `(.L_x_2) ;  /* 0x0000000000940947 */ /* 0x000fea0003800000 */
[----:B------:R-:W-:Y:S01]  /*0240*/  ULDC.64 UR6, c[0x0][0x300] ;  /* 0x0000c00000067ab9 */ /* 0x000fe20000000a00 */
[----:B------:R-:W-:Y:S01]  /*0250*/  ULDC.64 UR4, c[0x0][0x308] ;  /* 0x0000c20000047ab9 */ /* 0x000fe20000000a00 */
[----:B-1----:R-:W-:Y:S02]  /*0260*/  UIMAD.WIDE UR6, UR17, 0x8, UR6 ;  /* 0x00000008110678a5 */ /* 0x002fe4000f8e0206 */
[----:B------:R-:W-:-:S04]  /*0270*/  UIMAD.WIDE UR4, UR17, 0x8, UR4 ;  /* 0x00000008110478a5 */ /* 0x000fc8000f8e0204 */
[----:B------:R-:W-:Y:S02]  /*0280*/  IMAD.U32 R4, RZ, RZ, UR6 ;  /* 0x00000006ff047e24 */ /* 0x000fe4000f8e00ff */
[----:B------:R-:W-:Y:S01]  /*0290*/  IMAD.U32 R5, RZ, RZ, UR7 ;  /* 0x00000007ff057e24 */ /* 0x000fe2000f8e00ff */
[----:B------:R-:W-:Y:S02]  /*02a0*/  MOV R68, UR4 ;  /* 0x0000000400447c02 */ /* 0x000fe40008000f00 */
[----:B------:R-:W-:-:S03]  /*02b0*/  MOV R69, UR5 ;  /* 0x0000000500457c02 */ /* 0x000fc60008000f00 */
[----:B------:R-:W4:Y:S04]  /*02c0*/  LDG.E.64 R4, desc[UR24][R4.64] ;  /* 0x0000001804047981 */ /* 0x000f28000c1e1b00 */
[----:B------:R-:W4:Y:S01]  /*02d0*/  LDG.E.64 R68, desc[UR24][R68.64] ;  /* 0x0000001844447981 */ /* 0x000f22000c1e1b00 */
[----:B------:R-:W-:Y:S05]  /*02e0*/  BRA `(.L_x_2) ;  /* 0x0000000000687947 */ /* 0x000fea0003800000 */
.L_x_1:
[----:B------:R-:W2:Y:S01]  /*02f0*/  LDC.64 R6, c[0x0][0x318] ;  /* 0x0000c600ff067b82 */ /* 0x000ea20000000a00 */
[----:B-1----:R-:W-:Y:S01]  /*0300*/  USHF.R.S32.HI UR4, URZ, 0x1f, UR17 ;  /* 0x0000001f3f047899 */ /* 0x002fe20008011411 */
[----:B------:R-:W-:-:S06]  /*0310*/  UMOV UR36, URZ ;  /* 0x0000003f00247c82 */ /* 0x000fcc0008000000 */
[----:B------:R-:W1:Y:S08]  /*0320*/  LDC.64 R2, c[0x0][0x320] ;  /* 0x0000c800ff027b82 */ /* 0x000e700000000a00 */
[----:B------:R-:W3:Y:S08]  /*0330*/  LDC.64 R4, c[0x0][0x300] ;  /* 0x0000c000ff047b82 */ /* 0x000ef00000000a00 */
[----:B------:R-:W4:Y:S01]  /*0340*/  LDC.64 R68, c[0x0][0x308] ;  /* 0x0000c200ff447b82 */ /* 0x000f220000000a00 */
[----:B--2---:R-:W-:-:S02]  /*0350*/  IMAD R10, R6, UR4, RZ ;  /* 0x00000004060a7c24 */ /* 0x004fc4000f8e02ff */
[----:B------:R-:W-:-:S04]  /*0360*/  IMAD.WIDE.U32 R12, R6, UR17, RZ ;  /* 0x00000011060c7c25 */ /* 0x000fc8000f8e00ff */
[----:B------:R-:W-:Y:S02]  /*0370*/  IMAD R7, R7, UR17, R10 ;  /* 0x0000001107077c24 */ /* 0x000fe4000f8e020a */
[C---:B-1----:R-:W-:Y:S02]  /*0380*/  IMAD R0, R2.reuse, UR4, RZ ;  /* 0x0000000402007c24 */ /* 0x042fe4000f8e02ff */
[----:B------:R-:W-:Y:S01]  /*0390*/  IMAD.WIDE.U32 R8, R2, UR17, RZ ;  /* 0x0000001102087c25 */ /* 0x000fe2000f8e00ff */
[----:B------:R-:W-:-:S03]  /*03a0*/  IADD3 R7, R13, R7, RZ ;  /* 0x000000070d077210 */ /* 0x000fc60007ffe0ff */
[----:B------:R-:W-:Y:S01]  /*03b0*/  IMAD R3, R3, UR17, R0 ;  /* 0x0000001103037c24 */ /* 0x000fe2000f8e0200 */
[----:B---3--:R-:W-:-:S04]  /*03c0*/  LEA R4, P1, R12, R4, 0x3 ;  /* 0x000000040c047211 */ /* 0x008fc800078218ff */
[----:B------:R-:W-:Y:S02]  /*03d0*/  IADD3 R3, R9, R3, RZ ;  /* 0x0000000309037210 */ /* 0x000fe40007ffe0ff */
[----:B------:R-:W-:Y:S02]  /*03e0*/  LEA.HI.X R5, R12, R5, R7, 0x3, P1 ;  /* 0x000000050c057211 */ /* 0x000fe400008f1c07 */
[----:B----4-:R-:W-:-:S04]  /*03f0*/  LEA R68, P0, R8, R68, 0x3 ;  /* 0x0000004408447211 */ /* 0x010fc800078018ff */
[----:B------:R-:W-:Y:S01]  /*0400*/  LEA.HI.X R69, R8, R69, R3, 0x3, P0 ;  /* 0x0000004508457211 */ /* 0x000fe200000f1c03 */
[----:B------:R-:W-:Y:S08]  /*0410*/  BRA `(.L_x_2) ;  /* 0x00000000001c7947 */ /* 0x000ff00003800000 */
.L_x_0:
[----:B-1----:R-:W-:Y:S01]  /*0420*/  UIADD3 UR5, UR17, 0x1, URZ ;  /* 0x0000000111057890 */ /* 0x002fe2000fffe03f */
[----:B------:R-:W-:Y:S01]  /*0430*/  ULDC UR4, c[0x0][0x224] ;  /* 0x0000890000047ab9 */ /* 0x000fe20000000800 */
[----:B------:R-:W-:Y:S02]  /*0440*/  ULDC UR36, c[0x0][0x2f8] ;  /* 0x0000be0000247ab9 */ /* 0x000fe40000000800 */
[----:B------:R-:W-:Y:S02]  /*0450*/  UISETP.GE.AND UP0, UPT, UR5, UR4, UPT ;  /* 0x000000040500728c */ /* 0x000fe4000bf06270 */
[----:B------:R-:W-:Y:S02]  /*0460*/  UIMAD UR18, UR5, UR36, URZ ;  /* 0x00000024051272a4 */ /* 0x000fe4000f8e023f */
[----:B------:R-:W-:-:S07]  /*0470*/  UIMAD UR36, UR17, UR36, URZ ;  /* 0x00000024112472a4 */ /* 0x000fce000f8e023f */
[----:B------:R-:W-:-:S05]  /*0480*/  @UP0 ULDC UR18, c[0x0][0x218] ;  /* 0x0000860000120ab9 */ /* 0x000fca0000000800 */
.L_x_2:
[----:B------:R-:W2:Y:S01]  /*0490*/  S2R R2, SR_TID.X ;  /* 0x0000000000027919 */ /* 0x000ea20000002100 */
[----:B------:R-:W-:Y:S01]  /*04a0*/  IMAD.U32 R17, RZ, RZ, UR20 ;  /* 0x00000014ff117e24 */ /* 0x000fe2000f8e00ff */
[----:B------:R-:W-:Y:S01]  /*04b0*/  ULDC.64 UR12, c[0x0][0x210] ;  /* 0x00008400000c7ab9 */ /* 0x000fe20000000a00 */
[----:B------:R-:W-:Y:S01]  /*04c0*/  IMAD.U32 R7, RZ, RZ, UR19 ;  /* 0x00000013ff077e24 */ /* 0x000fe2000f8e00ff */
[----:B------:R-:W-:Y:S01]  /*04d0*/  ULDC.U8 UR14, c[0x0][0x260] ;  /* 0x00009800000e7ab9 */ /* 0x000fe20000000000 */
[----:B------:R-:W-:Y:S01]  /*04e0*/  ULDC UR4, c[0x0][0x264] ;  /* 0x0000990000047ab9 */ /* 0x000fe20000000800 */
[----:B------:R-:W-:Y:S01]  /*04f0*/  UIADD3 UR10, UR18, 0xf, -UR36 ;  /* 0x0000000f120a7890 */ /* 0x000fe2000fffe824 */
[----:B------:R-:W-:Y:S01]  /*0500*/  CS2R R54, SRZ ;  /* 0x0000000000367805 */ /* 0x000fe2000001ff00 */
[----:B------:R-:W-:Y:S01]  /*0510*/  ULEA UR6, UR19, 0x4f, 0x6 ;  /* 0x0000004f13067891 */ /* 0x000fe2000f8e303f */
[----:B------:R-:W-:Y:S01]  /*0520*/  CS2R R52, SRZ ;  /* 0x0000000000347805 */ /* 0x000fe2000001ff00 */
[----:B------:R-:W-:Y:S01]  /*0530*/  USHF.R.S32.HI UR7, URZ, 0x1f, UR10 ;  /* 0x0000001f3f077899 */ /* 0x000fe2000801140a */
[----:B------:R-:W-:Y:S01]  /*0540*/  CS2R R50, SRZ ;  /* 0x0000000000327805 */ /* 0x000fe2000001ff00 */
[----:B------:R-:W-:Y:S01]  /*0550*/  ULDC.64 UR8, c[0x0][0x240] ;  /* 0x0000900000087ab9 */ /* 0x000fe20000000a00 */
[----:B------:R-:W-:Y:S01]  /*0560*/  ULDC.64 UR22, c[0x0][0x250] ;  /* 0x0000940000167ab9 */ /* 0x000fe20000000a00 */
[----:B------:R-:W-:Y:S01]  /*0570*/  ULEA.HI UR7, UR7, UR10, URZ, 0x4 ;  /* 0x0000000a07077291 */ /* 0x000fe2000f8f203f */
[----:B------:R-:W-:Y:S01]  /*0580*/  CS2R R48, SRZ ;  /* 0x0000000000307805 */ /* 0x000fe2000001ff00 */
[----:B------:R-:W-:Y:S01]  /*0590*/  UIADD3 UR21, UP1, UR8, UR8, URZ ;  /* 0x0000000808157290 */ /* 0x000fe2000ff3e03f */
[----:B------:R-:W-:Y:S01]  /*05a0*/  CS2R R58, SRZ ;  /* 0x00000000003a7805 */ /* 0x000fe2000001ff00 */
[----:B------:R-:W-:Y:S01]  /*05b0*/  USHF.R.S32.HI UR46, URZ, 0x4, UR7 ;  /* 0x000000043f2e7899 */ /* 0x000fe20008011407 */
[----:B------:R-:W-:Y:S01]  /*05c0*/  CS2R R56, SRZ ;  /* 0x0000000000387805 */ /* 0x000fe2000001ff00 */
[----:B------:R-:W-:Y:S01]  /*05d0*/  ULDC.64 UR10, c[0x0][0x268] ;  /* 0x00009a00000a7ab9 */ /* 0x000fe20000000a00 */
[----:B------:R-:W-:-:S02]  /*05e0*/  CS2R R46, SRZ ;  /* 0x00000000002e7805 */ /* 0x000fc4000001ff00 */
[----:B------:R-:W-:Y:S02]  /*05f0*/  CS2R R44, SRZ ;  /* 0x00000000002c7805 */ /* 0x000fe4000001ff00 */
[----:B------:R-:W-:Y:S02]  /*0600*/  CS2R R62, SRZ ;  /* 0x00000000003e7805 */ /* 0x000fe4000001ff00 */
[----:B------:R-:W-:Y:S02]  /*0610*/  CS2R R60, SRZ ;  /* 0x00000000003c7805 */ /* 0x000fe4000001ff00 */
[----:B------:R-:W-:Y:S02]  /*0620*/  CS2R R42, SRZ ;  /* 0x00000000002a7805 */ /* 0x000fe4000001ff00 */
[----:B------:R-:W-:Y:S02]  /*0630*/  CS2R R40, SRZ ;  /* 0x0000000000287805 */ /* 0x000fe4000001ff00 */
[----:B------:R-:W-:-:S02]  /*0640*/  CS2R R66, SRZ ;  /* 0x0000000000427805 */ /* 0x000fc4000001ff00 */
[----:B------:R-:W-:Y:S02]  /*0650*/  CS2R R64, SRZ ;  /* 0x0000000000407805 */ /* 0x000fe4000001ff00 */
[----:B------:R-:W-:Y:S02]  /*0660*/  CS2R R38, SRZ ;  /* 0x0000000000267805 */ /* 0x000fe4000001ff00 */
[----:B------:R-:W-:Y:S02]  /*0670*/  CS2R R36, SRZ ;  /* 0x0000000000247805 */ /* 0x000fe4000001ff00 */
[----:B------:R-:W-:Y:S02]  /*0680*/  CS2R R34, SRZ ;  /* 0x0000000000227805 */ /* 0x000fe4000001ff00 */
[----:B--2---:R-:W-:Y:S02]  /*0690*/  SHF.R.S32.HI R85, RZ, 0x1f, R2 ;  /* 0x0000001fff557819 */ /* 0x004fe40000011402 */
[----:B------:R-:W-:-:S02]  /*06a0*/  CS2R R32, SRZ ;  /* 0x0000000000207805 */ /* 0x000fc4000001ff00 */
[----:B------:R-:W-:-:S04]  /*06b0*/  LEA.HI R85, R85, R2, RZ, 0x5 ;  /* 0x0000000255557211 */ /* 0x000fc800078f28ff */
[----:B------:R-:W-:Y:S02]  /*06c0*/  LOP3.LUT R3, R85, 0xffffffe0, RZ, 0xc0, !PT ;  /* 0xffffffe055037812 */ /* 0x000fe400078ec0ff */
[----:B------:R-:W-:-:S03]  /*06d0*/  SHF.R.S32.HI R85, RZ, 0x5, R85 ;  /* 0x00000005ff557819 */ /* 0x000fc60000011455 */
[----:B------:R-:W-:-:S05]  /*06e0*/  IMAD.IADD R3, R2, 0x1, -R3 ;  /* 0x0000000102037824 */ /* 0x000fca00078e0a03 */
[----:B------:R-:W-:-:S04]  /*06f0*/  SHF.R.S32.HI R14, RZ, 0x1f, R3 ;  /* 0x0000001fff0e7819 */ /* 0x000fc80000011403 */
[----:B------:R-:W-:-:S04]  /*0700*/  LEA.HI R14, R14, R3, RZ, 0x4 ;  /* 0x000000030e0e7211 */ /* 0x000fc800078f20ff */
[----:B------:R-:W-:Y:S02]  /*0710*/  SHF.R.S32.HI R0, RZ, 0x4, R14 ;  /* 0x00000004ff007819 */ /* 0x000fe4000001140e */
[----:B------:R-:W-:-:S03]  /*0720*/  LOP3.LUT R14, R14, 0xfffffff0, RZ, 0xc0, !PT ;  /* 0xfffffff00e0e7812 */ /* 0x000fc600078ec0ff */
[----:B------:R-:W-:Y:S02]  /*0730*/  IMAD R16, R85, 0x10, R0 ;  /* 0x0000001055107824 */ /* 0x000fe400078e0200 */
[----:B------:R-:W-:Y:S02]  /*0740*/  IMAD.IADD R14, R3, 0x1, -R14 ;  /* 0x00000001030e7824 */ /* 0x000fe400078e0a0e */
[----:B------:R-:W-:Y:S02]  /*0750*/  IMAD R17, R17, 0x40, R16 ;  /* 0x0000004011117824 */ /* 0x000fe400078e0210 */
[----:B------:R-:W-:Y:S02]  /*0760*/  VIADD R86, R14, UR36 ;  /* 0x000000240e567c36 */ /* 0x000fe40008000000 */
[C---:B------:R-:W-:Y:S01]  /*0770*/  VIADD R19, R17.reuse, 0x2 ;  /* 0x0000000211137836 */ /* 0x040fe20000000000 */
[----:B------:R-:W-:Y:S01]  /*0780*/  BAR.SYNC.DEFER_BLOCKING 0x0 ;  /* 0x0000000000007b1d */ /* 0x000fe20000010000 */
[C---:B------:R-:W-:Y:S01]  /*0790*/  VIADD R6, R17.reuse, 0x4 ;  /* 0x0000000411067836 */ /* 0x040fe20000000000 */
[C---:B------:R-:W-:Y:S01]  /*07a0*/  ISETP.GE.AND P0, PT, R17.reuse, UR12, PT ;  /* 0x0000000c11007c0c */ /* 0x040fe2000bf06270 */
[----:B------:R-:W-:Y:S01]  /*07b0*/  VIADD R3, R17, 0x6 ;  /* 0x0000000611037836 */ /* 0x000fe20000000000 */
[----:B------:R-:W-:Y:S01]  /*07c0*/  ISETP.GE.AND P1, PT, R19, UR12, PT ;  /* 0x0000000c13007c0c */ /* 0x000fe2000bf26270 */
[----:B------:R-:W-:Y:S01]  /*07d0*/  IMAD R18, R7, 0x40, R14 ;  /* 0x0000004007127824 */ /* 0x000fe200078e020e */
[----:B------:R-:W-:Y:S01]  /*07e0*/  ISETP.GE.AND P2, PT, R6, UR12, PT ;  /* 0x0000000c06007c0c */ /* 0x000fe2000bf46270 */
[----:B------:R-:W-:Y:S01]  /*07f0*/  IMAD R13, R85, -0xe, R16 ;  /* 0xfffffff2550d7824 */ /* 0x000fe200078e0210 */
[----:B------:R-:W-:Y:S01]  /*0800*/  P2R R117, PR, RZ, 0x1 ;  /* 0x00000001ff757803 */ /* 0x000fe20000000000 */
[----:B------:R-:W-:Y:S01]  /*0810*/  VIADD R106, R18, UR4 ;  /* 0x00000004126a7c36 */ /* 0x000fe20008000000 */
[----:B------:R-:W-:Y:S01]  /*0820*/  ISETP.GE.AND P3, PT, R3, UR12, PT ;  /* 0x0000000c03007c0c */ /* 0x000fe2000bf66270 */
[----:B------:R-:W-:Y:S01]  /*0830*/  VIADD R11, R13, UR36 ;  /* 0x000000240d0b7c36 */ /* 0x000fe20008000000 */
[----:B------:R-:W-:-:S02]  /*0840*/  ISETP.LT.AND P0, PT, R86, UR18, !P0 ;  /* 0x0000001256007c0c */ /* 0x000fc4000c701270 */
[----:B------:R-:W-:Y:S02]  /*0850*/  P2R R116, PR, RZ, 0x2 ;  /* 0x00000002ff747803 */ /* 0x000fe40000000000 */
[----:B------:R-:W-:Y:S02]  /*0860*/  P2R R115, PR, RZ, 0x4 ;  /* 0x00000004ff737803 */ /* 0x000fe40000000000 */
[----:B------:R-:W-:Y:S02]  /*0870*/  P2R R114, PR, RZ, 0x8 ;  /* 0x00000008ff727803 */ /* 0x000fe40000000000 */
[C---:B------:R-:W-:Y:S02]  /*0880*/  ISETP.LT.AND P1, PT, R86.reuse, UR18, !P1 ;  /* 0x0000001256007c0c */ /* 0x040fe4000cf21270 */
[----:B------:R-:W-:Y:S02]  /*0890*/  ISETP.LT.AND P2, PT, R86, UR18, !P2 ;  /* 0x0000001256007c0c */ /* 0x000fe4000d741270 */
[----:B------:R-:W-:-:S02]  /*08a0*/  SEL R15, RZ, 0x1, !P0 ;  /* 0x00000001ff0f7807 */ /* 0x000fc40004000000 */
[----:B------:R-:W-:Y:S02]  /*08b0*/  ISETP.LT.AND P3, PT, R86, UR18, !P3 ;  /* 0x0000001256007c0c */ /* 0x000fe4000df61270 */
[C---:B------:R-:W-:Y:S02]  /*08c0*/  ISETP.GE.AND P4, PT, R18.reuse, UR13, PT ;  /* 0x0000000d12007c0c */ /* 0x040fe4000bf86270 */
[----:B------:R-:W-:Y:S02]  /*08d0*/  P2R R15, PR, R15, 0xf ;  /* 0x0000000f0f0f7803 */ /* 0x000fe40000000000 */
[----:B------:R-:W-:Y:S02]  /*08e0*/  ISETP.NE.AND P3, PT, RZ, UR14, PT ;  /* 0x0000000eff007c0c */ /* 0x000fe4000bf65270 */
[C---:B------:R-:W-:Y:S02]  /*08f0*/  ISETP.LT.AND P1, PT, R11.reuse, UR18, !P4 ;  /* 0x000000120b007c0c */ /* 0x040fe4000e721270 */
[----:B------:R-:W-:Y:S01]  /*0900*/  P2R R7, PR, RZ, 0x8 ;  /* 0x00000008ff077803 */ /* 0x000fe20000000000 */
[----:B------:R-:W-:Y:S01]  /*0910*/  VIADD R7, R18, 0x10 ;  /* 0x0000001012077836 */ /* 0x000fe20000000000 */
[----:B------:R-:W-:-:S02]  /*0920*/  ISETP.LE.OR P0, PT, R11, R106, !P3 ;  /* 0x0000006a0b00720c */ /* 0x000fc40005f03670 */
[----:B------:R-:W-:Y:S01]  /*0930*/  P2R R109, PR, RZ, 0x10 ;  /* 0x00000010ff6d7803 */ /* 0x000fe20000000000 */
[C---:B------:R-:W-:Y:S01]  /*0940*/  VIADD R105, R7.reuse, UR4 ;  /* 0x0000000407697c36 */ /* 0x040fe20008000000 */
[----:B------:R-:W-:Y:S02]  /*0950*/  PLOP3.LUT P1, PT, P1, P0, PT, 0x80, 0x0 ;  /* 0x000000000000781c */ /* 0x000fe40000f21070 */
[----:B------:R-:W-:Y:S01]  /*0960*/  ISETP.GE.AND P6, PT, R7, UR13, PT ;  /* 0x0000000d07007c0c */ /* 0x000fe2000bfc6270 */
[----:B------:R-:W-:Y:S01]  /*0970*/  VIADD R7, R18, 0x20 ;  /* 0x0000002012077836 */ /* 0x000fe20000000000 */
[----:B------:R-:W-:Y:S02]  /*0980*/  ISETP.GT.AND P0, PT, R106, R11, PT ;  /* 0x0000000b6a00720c */ /* 0x000fe40003f04270 */
[----:B------:R-:W-:Y:S01]  /*0990*/  P2R R12, PR, RZ, 0x2 ;  /* 0x00000002ff0c7803 */ /* 0x000fe20000000000 */
[----:B------:R-:W-:Y:S01]  /*09a0*/  VIADD R104, R7, UR4 ;  /* 0x0000000407687c36 */ /* 0x000fe20008000000 */
[----:B------:R-:W-:-:S02]  /*09b0*/  SEL R10, RZ, 0x1, P0 ;  /* 0x00000001ff0a7807 */ /* 0x000fc40000000000 */
[C---:B------:R-:W-:Y:S02]  /*09c0*/  ISETP.LT.AND P0, PT, R11.reuse, UR18, !P6 ;  /* 0x000000120b007c0c */ /* 0x040fe4000f701270 */
[----:B------:R-:W-:Y:S02]  /*09d0*/  ISETP.LE.OR P1, PT, R11, R105, !P3 ;  /* 0x000000690b00720c */ /* 0x000fe40005f23670 */
[----:B------:R-:W-:Y:S01]  /*09e0*/  ISETP.GE.AND P5, PT, R7, UR13, PT ;  /* 0x0000000d07007c0c */ /* 0x000fe2000bfa6270 */
[----:B------:R-:W-:Y:S01]  /*09f0*/  VIADD R7, R18, 0x30 ;  /* 0x0000003012077836 */ /* 0x000fe20000000000 */
[----:B------:R-:W-:Y:S02]  /*0a00*/  PLOP3.LUT P1, PT, P0, P1, PT, 0x80, 0x0 ;  /* 0x000000000000781c */ /* 0x000fe40000723070 */
[----:B------:R-:W-:Y:S01]  /*0a10*/  ISETP.LT.AND P0, PT, R11, UR18, !P5 ;  /* 0x000000120b007c0c */ /* 0x000fe2000ef01270 */
[----:B------:R-:W-:Y:S01]  /*0a20*/  VIADD R103, R7, UR4 ;  /* 0x0000000407677c36 */ /* 0x000fe20008000000 */
[----:B------:R-:W-:Y:S01]  /*0a30*/  ISETP.LE.OR P2, PT, R11, R104, !P3 ;  /* 0x000000680b00720c */ /* 0x000fe20005f43670 */
[----:B------:R-:W-:Y:S01]  /*0a40*/  ULDC.64 UR4, c[0x0][0x230] ;  /* 0x00008c0000047ab9 */ /* 0x000fe20000000a00 */
[----:B------:R-:W-:-:S02]  /*0a50*/  ISETP.GE.AND P4, PT, R7, UR13, PT ;  /* 0x0000000d07007c0c */ /* 0x000fc4000bf86270 */
[----:B------:R-:W-:Y:S02]  /*0a60*/  PLOP3.LUT P2, PT, P0, P2, PT, 0x80, 0x0 ;  /* 0x000000000000781c */ /* 0x000fe40000745070 */
[C---:B------:R-:W-:Y:S02]  /*0a70*/  ISETP.LT.AND P0, PT, R11.reuse, UR18, !P4 ;  /* 0x000000120b007c0c */ /* 0x040fe4000e701270 */
[----:B------:R-:W-:Y:S02]  /*0a80*/  ISETP.LE.OR P3, PT, R11, R103, !P3 ;  /* 0x000000670b00720c */ /* 0x000fe40005f63670 */
[----:B------:R-:W-:Y:S02]  /*0a90*/  LOP3.LUT R10, R10, UR14, RZ, 0xfc, !PT ;  /* 0x0000000e0a0a7c12 */ /* 0x000fe4000f8efcff */
[----:B------:R-:W-:Y:S02]  /*0aa0*/  PLOP3.LUT P3, PT, P0, P3, PT, 0x80, 0x0 ;  /* 0x000000000000781c */ /* 0x000fe40000767070 */
[----:B------:R-:W-:-:S02]  /*0ab0*/  ISETP.GT.AND P0, PT, R105, R11, PT ;  /* 0x0000000b6900720c */ /* 0x000fc40003f04270 */
[----:B------:R-:W-:Y:S02]  /*0ac0*/  PRMT R10, R10, 0x9910, RZ ;  /* 0x000099100a0a7816 */ /* 0x000fe400000000ff */
[----:B------:R-:W-:Y:S02]  /*0ad0*/  SEL R9, RZ, 0x1, P0 ;  /* 0x00000001ff097807 */ /* 0x000fe40000000000 */
[-C--:B------:R-:W-:Y:S02]  /*0ae0*/  ISETP.GT.AND P0, PT, R104, R11.reuse, PT ;  /* 0x0000000b6800720c */ /* 0x080fe40003f04270 */
[----:B------:R-:W-:Y:S02]  /*0af0*/  LOP3.LUT R9, R9, UR14, RZ, 0xfc, !PT ;  /* 0x0000000e09097c12 */ /* 0x000fe4000f8efcff */
[----:B------:R-:W-:Y:S02]  /*0b00*/  SEL R8, RZ, 0x1, P0 ;  /* 0x00000001ff087807 */ /* 0x000fe40000000000 */
[----:B------:R-:W-:-:S02]  /*0b10*/  ISETP.GT.AND P0, PT, R103, R11, PT ;  /* 0x0000000b6700720c */ /* 0x000fc40003f04270 */
[----:B------:R-:W-:Y:S02]  /*0b20*/  LOP3.LUT R8, R8, UR14, RZ, 0xfc, !PT ;  /* 0x0000000e08087c12 */ /* 0x000fe4000f8efcff */
[----:B------:R-:W-:Y:S02]  /*0b30*/  SEL R7, RZ, 0x1, P0 ;  /* 0x00000001ff077807 */ /* 0x000fe40000000000 */
[----:B------:R-:W-:Y:S02]  /*0b40*/  ISETP.NE.AND P0, PT, R12, RZ, PT ;  /* 0x000000ff0c00720c */ /* 0x000fe40003f05270 */
[----:B------:R-:W-:Y:S02]  /*0b50*/  LOP3.LUT R7, R7, UR14, RZ, 0xfc, !PT ;  /* 0x0000000e07077c12 */ /* 0x000fe4000f8efcff */
[----:B------:R-:W-:Y:S02]  /*0b60*/  PRMT R9, R9, 0x9910, RZ ;  /* 0x0000991009097816 */ /* 0x000fe400000000ff */
[----:B------:R-:W-:-:S02]  /*0b70*/  PRMT R8, R8, 0x9910, RZ ;  /* 0x0000991008087816 */ /* 0x000fc400000000ff */
[----:B------:R-:W-:Y:S02]  /*0b80*/  PRMT R7, R7, 0x9910, RZ ;  /* 0x0000991007077816 */ /* 0x000fe400000000ff */
[----:B------:R-:W-:Y:S01]  /*0b90*/  ISETP.NE.AND P0, PT, R10, RZ, P0 ;  /* 0x000000ff0a00720c */ /* 0x000fe20000705270 */
[----:B------:R-:W-:Y:S01]  /*0ba0*/  VIADD R10, R86, 0x10 ;  /* 0x00000010560a7836 */ /* 0x000fe20000000000 */
[----:B------:R-:W-:Y:S02]  /*0bb0*/  ISETP.NE.AND P1, PT, R9, RZ, P1 ;  /* 0x000000ff0900720c */ /* 0x000fe40000f25270 */
[----:B------:R-:W-:Y:S02]  /*0bc0*/  ISETP.NE.AND P2, PT, R8, RZ, P2 ;  /* 0x000000ff0800720c */ /* 0x000fe40001745270 */
[----:B------:R-:W-:Y:S01]  /*0bd0*/  ISETP.NE.AND P3, PT, R7, RZ, P3 ;  /* 0x000000ff0700720c */ /* 0x000fe20001f65270 */
[----:B------:R-:W-:Y:S01]  /*0be0*/  VIADD R7, R11, 0x10 ;  /* 0x000000100b077836 */ /* 0x000fe20000000000 */
[----:B------:R-:W-:-:S02]  /*0bf0*/  SEL R12, RZ, 0x1, !P0 ;  /* 0x00000001ff0c7807 */ /* 0x000fc40004000000 */
[----:B------:R-:W-:Y:S02]  /*0c00*/  SHF.R.S32.HI R87, RZ, 0x1f, R86 ;  /* 0x0000001fff577819 */ /* 0x000fe40000011456 */
[----:B------:R-:W-:Y:S02]  /*0c10*/  P2R R12, PR, R12, 0xf ;  /* 0x0000000f0c0c7803 */ /* 0x000fe40000000000 */
[----:B------:R-:W-:Y:S02]  /*0c20*/  ISETP.GE.AND P3, PT, R17, UR12, PT ;  /* 0x0000000c11007c0c */ /* 0x000fe4000bf66270 */
[----:B------:R-:W-:Y:S02]  /*0c30*/  ISETP.GE.AND P1, PT, R19, UR12, PT ;  /* 0x0000000c13007c0c */ /* 0x000fe4000bf26270 */
[----:B------:R-:W-:Y:S02]  /*0c40*/  ISETP.LT.AND P0, PT, R10, UR18, !P3 ;  /* 0x000000120a007c0c */ /* 0x000fe4000df01270 */
[----:B------:R-:W-:-:S02]  /*0c50*/  ISETP.GE.AND P2, PT, R6, UR12, PT ;  /* 0x0000000c06007c0c */ /* 0x000fc4000bf46270 */
[----:B------:R-:W-:Y:S02]  /*0c60*/  ISETP.GE.AND P3, PT, R3, UR12, PT ;  /* 0x0000000c03007c0c */ /* 0x000fe4000bf66270 */
[----:B------:R-:W-:Y:S02]  /*0c70*/  SEL R9, RZ, 0x1, !P0 ;  /* 0x00000001ff097807 */ /* 0x000fe40004000000 */
[C---:B------:R-:W-:Y:S02]  /*0c80*/  ISETP.LT.AND P1, PT, R10.reuse, UR18, !P1 ;  /* 0x000000120a007c0c */ /* 0x040fe4000cf21270 */
[C---:B------:R-:W-:Y:S02]  /*0c90*/  ISETP.LT.AND P2, PT, R10.reuse, UR18, !P2 ;  /* 0x000000120a007c0c */ /* 0x040fe4000d741270 */
[----:B------:R-:W-:-:S04]  /*0ca0*/  ISETP.LT.AND P3, PT, R10, UR18, !P3 ;  /* 0x000000120a007c0c */ /* 0x000fc8000df61270 */
[----:B------:R-:W-:Y:S02]  /*0cb0*/  P2R R9, PR, R9, 0xf ;  /* 0x0000000f09097803 */ /* 0x000fe40000000000 */
[----:B------:R-:W-:Y:S02]  /*0cc0*/  ISETP.NE.AND P2, PT, R109, RZ, PT ;  /* 0x000000ff6d00720c */ /* 0x000fe40003f45270 */
[----:B------:R-:W-:Y:S02]  /*0cd0*/  ISETP.NE.AND P3, PT, RZ, UR14, PT ;  /* 0x0000000eff007c0c */ /* 0x000fe4000bf65270 */
[C---:B------:R-:W-:Y:S02]  /*0ce0*/  ISETP.LT.AND P1, PT, R7.reuse, UR18, !P2 ;  /* 0x0000001207007c0c */ /* 0x040fe4000d721270 */
[----:B------:R-:W-:-:S04]  /*0cf0*/  ISETP.LE.OR P0, PT, R7, R106, !P3 ;  /* 0x0000006a0700720c */ /* 0x000fc80005f03670 */
[----:B------:R-:W-:Y:S02]  /*0d00*/  PLOP3.LUT P2, PT, P1, P0, PT, 0x80, 0x0 ;  /* 0x000000000000781c */ /* 0x000fe40000f41070 */
[C---:B------:R-:W-:Y:S02]  /*0d10*/  ISETP.LT.AND P0, PT, R7.reuse, UR18, !P6 ;  /* 0x0000001207007c0c */ /* 0x040fe4000f701270 */
[C---:B------:R-:W-:Y:S02]  /*0d20*/  ISETP.LE.OR P1, PT, R7.reuse, R105, !P3 ;  /* 0x000000690700720c */ /* 0x040fe40005f23670 */
[----:B------:R-:W-:Y:S02]  /*0d30*/  P2R R22, PR, RZ, 0x4 ;  /* 0x00000004ff167803 */ /* 0x000fe40000000000 */
[----:B------:R-:W-:Y:S02]  /*0d40*/  PLOP3.LUT P1, PT, P0, P1, PT, 0x80, 0x0 ;  /* 0x000000000000781c */ /* 0x000fe40000723070 */
[----:B------:R-:W-:-:S02]  /*0d50*/  ISETP.LT.AND P0, PT, R7, UR18, !P5 ;  /* 0x0000001207007c0c */ /* 0x000fc4000ef01270 */
[C---:B------:R-:W-:Y:S02]  /*0d60*/  ISETP.LE.OR P2, PT, R7.reuse, R104, !P3 ;  /* 0x000000680700720c */ /* 0x040fe40005f43670 */
[C---:B------:R-:W-:Y:S02]  /*0d70*/  ISETP.LE.OR P3, PT, R7.reuse, R103, !P3 ;  /* 0x000000670700720c */ /* 0x040fe40005f63670 */
[----:B------:R-:W-:Y:S02]  /*0d80*/  PLOP3.LUT P2, PT, P0, P2, PT, 0x80, 0x0 ;  /* 0x000000000000781c */ /* 0x000fe40000745070 */
[----:B------:R-:W-:-:S04]  /*0d90*/  ISETP.LT.AND P0, PT, R7, UR18, !P4 ;  /* 0x0000001207007c0c */ /* 0x000fc8000e701270 */
[----:B------:R-:W-:Y:S02]  /*0da0*/  PLOP3.LUT P3, PT, P0, P3, PT, 0x80, 0x0 ;  /* 0x000000000000781c */ /* 0x000fe40000767070 */
[----:B------:R-:W-:-:S04]  /*0db0*/  ISETP.GT.AND P0, PT, R106, R7, PT ;  /* 0x000000076a00720c */ /* 0x000fc80003f04270 */
[----:B------:R-:W-:Y:S02]  /*0dc0*/  SEL R21, RZ, 0x1, P0 ;  /* 0x00000001ff157807 */ /* 0x000fe40000000000 */
[-C--:B------:R-:W-:Y:S02]  /*0dd0*/  ISETP.GT.AND P0, PT, R105, R7.reuse, PT ;  /* 0x000000076900720c */ /* 0x080fe40003f04270 */
[----:B------:R-:W-:Y:S02]  /*0de0*/  LOP3.LUT R21, R21, UR14, RZ, 0xfc, !PT ;  /* 0x0000000e15157c12 */ /* 0x000fe4000f8efcff */
[----:B------:R-:W-:Y:S02]  /*0df0*/  SEL R20, RZ, 0x1, P0 ;  /* 0x00000001ff147807 */ /* 0x000fe40000000000 */
[----:B------:R-:W-:Y:S02]  /*0e00*/  ISETP.GT.AND P0, PT, R104, R7, PT ;  /* 0x000000076800720c */ /* 0x000fe40003f04270 */
[----:B------:R-:W-:-:S02]  /*0e10*/  LOP3.LUT R20, R20, UR14, RZ, 0xfc, !PT ;  /* 0x0000000e14147c12 */ /* 0x000fc4000f8efcff */
[----:B------:R-:W-:Y:S02]  /*0e20*/  SEL R8, RZ, 0x1, P0 ;  /* 0x00000001ff087807 */ /* 0x000fe40000000000 */
[----:B------:R-:W-:Y:S02]  /*0e30*/  ISETP.GT.AND P0, PT, R103, R7, PT ;  /* 0x000000076700720c */ /* 0x000fe40003f04270 */
[----:B------:R-:W-:Y:S02]  /*0e40*/  LOP3.LUT R8, R8, UR14, RZ, 0xfc, !PT ;  /* 0x0000000e08087c12 */ /* 0x000fe4000f8efcff */
[----:B------:R-:W-:Y:S02]  /*0e50*/  SEL R7, RZ, 0x1, P0 ;  /* 0x00000001ff077807 */ /* 0x000fe40000000000 */
[----:B------:R-:W-:Y:S02]  /*0e60*/  ISETP.NE.AND P0, PT, R22, RZ, PT ;  /* 0x000000ff1600720c */ /* 0x000fe40003f05270 */
[----:B------:R-:W-:-:S02]  /*0e70*/  LOP3.LUT R7, R7, UR14, RZ, 0xfc, !PT ;  /* 0x0000000e07077c12 */ /* 0x000fc4000f8efcff */
[----:B------:R-:W-:Y:S02]  /*0e80*/  PRMT R21, R21, 0x9910, RZ ;  /* 0x0000991015157816 */ /* 0x000fe400000000ff */
[----:B------:R-:W-:Y:S02]  /*0e90*/  PRMT R8, R8, 0x9910, RZ ;  /* 0x0000991008087816 */ /* 0x000fe400000000ff */
[----:B------:R-:W-:Y:S02]  /*0ea0*/  PRMT R20, R20, 0x9910, RZ ;  /* 0x0000991014147816 */ /* 0x000fe400000000ff */
[----:B------:R-:W-:Y:S02]  /*0eb0*/  PRMT R7, R7, 0x9910, RZ ;  /* 0x0000991007077816 */ /* 0x000fe400000000ff */
[----:B------:R-:W-:Y:S02]  /*0ec0*/  ISETP.NE.AND P0, PT, R21, RZ, P0 ;  /* 0x000000ff1500720c */ /* 0x000fe40000705270 */
[----:B------:R-:W-:-:S02]  /*0ed0*/  ISETP.NE.AND P2, PT, R8, RZ, P2 ;  /* 0x000000ff0800720c */ /* 0x000fc40001745270 */
[----:B------:R-:W-:Y:S02]  /*0ee0*/  ISETP.NE.AND P1, PT, R20, RZ, P1 ;  /* 0x000000ff1400720c */ /* 0x000fe40000f25270 */
[----:B------:R-:W-:Y:S01]  /*0ef0*/  ISETP.NE.AND P3, PT, R7, RZ, P3 ;  /* 0x000000ff0700720c */ /* 0x000fe20001f65270 */
[----:B------:R-:W-:Y:S01]  /*0f00*/  VIADD R7, R86, 0x20 ;  /* 0x0000002056077836 */ /* 0x000fe20000000000 */
[----:B------:R-:W-:-:S04]  /*0f10*/  SEL R8, RZ, 0x1, !P0 ;  /* 0x00000001ff087807 */ /* 0x000fc80004000000 */
[----:B------:R-:W-:Y:S02]  /*0f20*/  P2R R8, PR, R8, 0xf ;  /* 0x0000000f08087803 */ /* 0x000fe40000000000 */
[----:B------:R-:W-:Y:S02]  /*0f30*/  ISETP.GE.AND P3, PT, R17, UR12, PT ;  /* 0x0000000c11007c0c */ /* 0x000fe4000bf66270 */
[----:B------:R-:W-:Y:S02]  /*0f40*/  ISETP.GE.AND P1, PT, R19, UR12, PT ;  /* 0x0000000c13007c0c */ /* 0x000fe4000bf26270 */
[----:B------:R-:W-:Y:S02]  /*0f50*/  ISETP.LT.AND P0, PT, R7, UR18, !P3 ;  /* 0x0000001207007c0c */ /* 0x000fe4000df01270 */
[----:B------:R-:W-:Y:S02]  /*0f60*/  ISETP.GE.AND P2, PT, R6, UR12, PT ;  /* 0x0000000c06007c0c */ /* 0x000fe4000bf46270 */
[----:B------:R-:W-:Y:S01]  /*0f70*/  ISETP.GE.AND P3, PT, R3, UR12, PT ;  /* 0x0000000c03007c0c */ /* 0x000fe2000bf66270 */
[----:B------:R-:W-:Y:S01]  /*0f80*/  VIADD R3, R11, 0x20 ;  /* 0x000000200b037836 */ /* 0x000fe20000000000 */
[----:B------:R-:W-:-:S02]  /*0f90*/  SEL R6, RZ, 0x1, !P0 ;  /* 0x00000001ff067807 */ /* 0x000fc40004000000 */
        /* <DEDUP_REMOVED lines=28> */
[----:B------:R-:W-:Y:S02]  /*1160*/  PRMT R20, R20, 0x9910, RZ ;  /* 0x0000991014147816 */ /* 0x000fe400000000ff */
[----:B------:R-:W-:Y:S02]  /*1170*/  SEL R3, RZ, 0x1, P0 ;  /* 0x00000001ff037807 */ /* 0x000fe40000000000 */
[----:B------:R-:W-:Y:S02]  /*1180*/  ISETP.NE.AND P1, PT, R20, RZ, P1 ;  /* 0x000000ff1400720c */ /* 0x000fe40000f25270 */
[----:B------:R-:W-:-:S02]  /*1190*/  LOP3.LUT R3, R3, UR14, RZ, 0xfc, !PT ;  /* 0x0000000e03037c12 */ /* 0x000fc4000f8efcff */
[----:B------:R-:W-:Y:S02]  /*11a0*/  SHF.R.S32.HI R20, RZ, 0x1f, R17 ;  /* 0x0000001fff147819 */ /* 0x000fe40000011411 */
[----:B------:R-:W-:Y:S01]  /*11b0*/  ISETP.NE.AND P0, PT, R22, RZ, PT ;  /* 0x000000ff1600720c */ /* 0x000fe20003f05270 */
[----:B------:R-:W-:Y:S01]  /*11c0*/  IMAD.WIDE.U32 R22, R17, UR4, R86 ;  /* 0x0000000411167c25 */ /* 0x000fe2000f8e0056 */
[----:B------:R-:W-:Y:S02]  /*11d0*/  LOP3.LUT R19, R19, UR14, RZ, 0xfc, !PT ;  /* 0x0000000e13137c12 */ /* 0x000fe4000f8efcff */
[----:B------:R-:W-:Y:S01]  /*11e0*/  PRMT R21, R21, 0x9910, RZ ;  /* 0x0000991015157816 */ /* 0x000fe200000000ff */
[----:B------:R-:W-:Y:S01]  /*11f0*/  IMAD R20, R20, UR4, RZ ;  /* 0x0000000414147c24 */ /* 0x000fe2000f8e02ff */
[----:B------:R-:W-:Y:S02]  /*1200*/  PRMT R3, R3, 0x9910, RZ ;  /* 0x0000991003037816 */ /* 0x000fe400000000ff */
[----:B------:R-:W-:Y:S01]  /*1210*/  PRMT R19, R19, 0x9910, RZ ;  /* 0x0000991013137816 */ /* 0x000fe200000000ff */
[----:B------:R-:W-:Y:S01]  /*1220*/  IMAD R20, R17, UR5, R20 ;  /* 0x0000000511147c24 */ /* 0x000fe2000f8e0214 */
[----:B------:R-:W-:Y:S01]  /*1230*/  ISETP.NE.AND P0, PT, R21, RZ, P0 ;  /* 0x000000ff1500720c */ /* 0x000fe20000705270 */
[----:B------:R-:W-:Y:S01]  /*1240*/  ULDC.64 UR4, c[0x0][0x258] ;  /* 0x0000960000047ab9 */ /* 0x000fe20000000a00 */
[----:B------:R-:W-:Y:S01]  /*1250*/  ISETP.NE.AND P3, PT, R3, RZ, P3 ;  /* 0x000000ff0300720c */ /* 0x000fe20001f65270 */
[----:B------:R-:W-:Y:S01]  /*1260*/  IMAD.IADD R20, R23, 0x1, R20 ;  /* 0x0000000117147824 */ /* 0x000fe200078e0214 */
[----:B------:R-:W-:-:S02]  /*1270*/  ISETP.NE.AND P2, PT, R19, RZ, P2 ;  /* 0x000000ff1300720c */ /* 0x000fc40001745270 */
[----:B------:R-:W-:Y:S02]  /*1280*/  SEL R3, RZ, 0x1, !P0 ;  /* 0x00000001ff037807 */ /* 0x000fe40004000000 */
[----:B------:R-:W-:Y:S02]  /*1290*/  SHF.R.S32.HI R19, RZ, 0x1f, R18 ;  /* 0x0000001fff137819 */ /* 0x000fe40000011412 */
[----:B------:R-:W-:Y:S02]  /*12a0*/  P2R R3, PR, R3, 0xf ;  /* 0x0000000f03037803 */ /* 0x000fe40000000000 */
[C---:B----4-:R-:W-:Y:S02]  /*12b0*/  LEA R4, P0, R22.reuse, R4, 0x3 ;  /* 0x0000000416047211 */ /* 0x050fe400078018ff */
[----:B------:R-:W-:Y:S02]  /*12c0*/  ISETP.NE.AND P2, PT, R109, RZ, PT ;  /* 0x000000ff6d00720c */ /* 0x000fe40003f45270 */
[----:B------:R-:W-:Y:S01]  /*12d0*/  LEA.HI.X R5, R22, R5, R20, 0x3, P0 ;  /* 0x0000000516057211 */ /* 0x000fe200000f1c14 */
[----:B------:R-:W-:Y:S01]  /*12e0*/  IMAD.WIDE.U32 R22, R11, UR4, R18 ;  /* 0x000000040b167c25 */ /* 0x000fe2000f8e0012 */
[----:B------:R-:W-:-:S02]  /*12f0*/  SHF.R.S32.HI R20, RZ, 0x1f, R11 ;  /* 0x0000001fff147819 */ /* 0x000fc4000001140b */
[----:B------:R-:W-:-:S03]  /*1300*/  LEA R68, P0, R22, R68, 0x3 ;  /* 0x0000004416447211 */ /* 0x000fc600078018ff */
[----:B------:R-:W-:Y:S01]  /*1310*/  IMAD R20, R20, UR4, RZ ;  /* 0x0000000414147c24 */ /* 0x000fe2000f8e02ff */
[----:B------:R-:W2:Y:S03]  /*1320*/  S2UR UR4, SR_CgaCtaId ;  /* 0x00000000000479c3 */ /* 0x000ea60000008800 */
[----:B------:R-:W-:Y:S01]  /*1330*/  IMAD R18, R11, UR5, R20 ;  /* 0x000000050b127c24 */ /* 0x000fe2000f8e0214 */
[----:B------:R-:W-:-:S03]  /*1340*/  USHF.R.S32.HI UR5, URZ, 0x1f, UR6 ;  /* 0x0000001f3f057899 */ /* 0x000fc60008011406 */
[----:B------:R-:W-:Y:S01]  /*1350*/  IMAD.IADD R18, R23, 0x1, R18 ;  /* 0x0000000117127824 */ /* 0x000fe200078e0212 */
[----:B------:R-:W-:-:S03]  /*1360*/  ULEA.HI UR5, UR5, UR6, URZ, 0x4 ;  /* 0x0000000605057291 */ /* 0x000fc6000f8f203f */
[----:B------:R-:W-:Y:S01]  /*1370*/  UMOV UR6, 0x400 ;  /* 0x0000040000067882 */ /* 0x000fe20000000000 */
[----:B------:R-:W-:Y:S01]  /*1380*/  LEA.HI.X R69, R22, R69, R18, 0x3, P0 ;  /* 0x0000004516457211 */ /* 0x000fe200000f1c12 */
[----:B------:R-:W-:Y:S01]  /*1390*/  VIADD R18, R17, 0x8 ;  /* 0x0000000811127836 */ /* 0x000fe20000000000 */
[----:B------:R-:W-:-:S04]  /*13a0*/  USHF.R.S32.HI UR37, URZ, 0x4, UR5 ;  /* 0x000000043f257899 */ /* 0x000fc80008011405 */
[----:B------:R-:W-:Y:S01]  /*13b0*/  ISETP.GE.AND P3, PT, R18, UR12, PT ;  /* 0x0000000c12007c0c */ /* 0x000fe2000bf66270 */
[C---:B------:R-:W-:Y:S01]  /*13c0*/  VIADD R18, R17.reuse, 0xa ;  /* 0x0000000a11127836 */ /* 0x040fe20000000000 */
[----:B------:R-:W-:Y:S02]  /*13d0*/  UISETP.LT.AND UP0, UPT, UR46, UR37, UPT ;  /* 0x000000252e00728c */ /* 0x000fe4000bf01270 */
[----:B------:R-:W-:Y:S02]  /*13e0*/  ISETP.LT.AND P0, PT, R86, UR18, !P3 ;  /* 0x0000001256007c0c */ /* 0x000fe4000df01270 */
[----:B------:R-:W-:Y:S01]  /*13f0*/  ISETP.GE.AND P1, PT, R18, UR12, PT ;  /* 0x0000000c12007c0c */ /* 0x000fe2000bf26270 */
[C---:B------:R-:W-:Y:S01]  /*1400*/  VIADD R18, R17.reuse, 0xc ;  /* 0x0000000c11127836 */ /* 0x040fe20000000000 */
[----:B------:R-:W-:Y:S01]  /*1410*/  SEL R21, RZ, 0x100, !P0 ;  /* 0x00000100ff157807 */ /* 0x000fe20004000000 */
[----:B------:R-:W-:Y:S01]  /*1420*/  VIADD R17, R17, 0xe ;  /* 0x0000000e11117836 */ /* 0x000fe20000000000 */
[----:B------:R-:W-:Y:S01]  /*1430*/  P2R R112, PR, RZ, 0x2 ;  /* 0x00000002ff707803 */ /* 0x000fe20000000000 */
[----:B------:R-:W-:Y:S01]  /*1440*/  USEL UR5, UR46, UR37, UP0 ;  /* 0x000000252e057287 */ /* 0x000fe20008000000 */
[----:B------:R-:W-:Y:S01]  /*1450*/  ISETP.LT.AND P0, PT, R86, UR18, !P1 ;  /* 0x0000001256007c0c */ /* 0x000fe2000cf01270 */
[----:B--2---:R-:W-:Y:S01]  /*1460*/  ULEA UR4, UR4, UR6, 0x18 ;  /* 0x0000000604047291 */ /* 0x004fe2000f8ec03f */
[----:B------:R-:W-:-:S02]  /*1470*/  ISETP.GE.AND P1, PT, R18, UR12, PT ;  /* 0x0000000c12007c0c */ /* 0x000fc4000bf26270 */
[----:B------:R-:W-:Y:S01]  /*1480*/  SEL R20, RZ, 0x200, !P0 ;  /* 0x00000200ff147807 */ /* 0x000fe20004000000 */
[----:B------:R-:W-:Y:S01]  /*1490*/  ULDC.64 UR6, c[0x0][0x248] ;  /* 0x0000920000067ab9 */ /* 0x000fe20000000a00 */
[----:B------:R-:W-:Y:S01]  /*14a0*/  P2R R111, PR, RZ, 0x2 ;  /* 0x00000002ff6f7803 */ /* 0x000fe20000000000 */
[----:B------:R-:W-:Y:S01]  /*14b0*/  UIADD3 UR27, UP0, UR6, -UR22, URZ ;  /* 0x80000016061b7290 */ /* 0x000fe2000ff1e03f */
[----:B------:R-:W-:Y:S02]  /*14c0*/  ISETP.LT.AND P0, PT, R86, UR18, !P1 ;  /* 0x0000001256007c0c */ /* 0x000fe4000cf01270 */
[----:B------:R-:W-:Y:S01]  /*14d0*/  ISETP.GE.AND P1, PT, R17, UR12, PT ;  /* 0x0000000c11007c0c */ /* 0x000fe2000bf26270 */
[----:B------:R-:W-:Y:S01]  /*14e0*/  UIADD3.X UR12, UR9, UR9, URZ, UP1, !UPT ;  /* 0x00000009090c7290 */ /* 0x000fe20008ffe43f */
[----:B------:R-:W-:Y:S01]  /*14f0*/  SHF.R.S32.HI R17, RZ, 0x1f, R16 ;  /* 0x0000001fff117819 */ /* 0x000fe20000011410 */
[----:B------:R-:W-:Y:S01]  /*1500*/  UIADD3 UR21, UP2, UP1, UR21, UR21, UR21 ;  /* 0x0000001515157290 */ /* 0x000fe2000f95e015 */
[----:B------:R-:W-:Y:S01]  /*1510*/  SEL R19, RZ, 0x400, !P0 ;  /* 0x00000400ff137807 */ /* 0x000fe20004000000 */
[----:B------:R-:W-:Y:S01]  /*1520*/  UIADD3.X UR26, UR7, ~UR23, URZ, UP0, !UPT ;  /* 0x80000017071a7290 */ /* 0x000fe200087fe43f */
[----:B------:R-:W-:Y:S01]  /*1530*/  LEA.HI R28, R17, R16, RZ, 0x4 ;  /* 0x00000010111c7211 */ /* 0x000fe200078f20ff */
[----:B------:R-:W-:Y:S01]  /*1540*/  UIADD3.X UR12, UR12, UR12, UR12, UP2, UP1 ;  /* 0x0000000c0c0c7290 */ /* 0x000fe200097e240c */
[----:B------:R-:W-:Y:S01]  /*1550*/  SHF.R.S32.HI R17, RZ, 0x1f, R14 ;  /* 0x0000001fff117819 */ /* 0x000fe2000001140e */
[----:B------:R-:W-:Y:S01]  /*1560*/  UIADD3 UR21, UP1, UP0, UR27, UR8, UR21 ;  /* 0x000000081b157290 */ /* 0x000fe2000f83e015 */
[----:B------:R-:W-:Y:S01]  /*1570*/  LOP3.LUT R28, R28, 0xfffffff0, RZ, 0xc0, !PT ;  /* 0xfffffff01c1c7812 */ /* 0x000fe200078ec0ff */
[----:B------:R-:W-:Y:S01]  /*1580*/  UISETP.NE.AND UP2, UPT, UR5, 0x1, UPT ;  /* 0x000000010500788c */ /* 0x000fe2000bf45270 */
[----:B------:R-:W-:Y:S01]  /*1590*/  LEA.HI R22, R17, R14, RZ, 0x2 ;  /* 0x0000000e11167211 */ /* 0x000fe200078f10ff */
[----:B------:R-:W-:Y:S01]  /*15a0*/  UIADD3.X UR12, UR26, UR9, UR12, UP1, UP0 ;  /* 0x000000091a0c7290 */ /* 0x000fe20008fe040c */
[----:B------:R-:W-:Y:S01]  /*15b0*/  ISETP.LT.AND P0, PT, R86, UR18, !P1 ;  /* 0x0000001256007c0c */ /* 0x000fe2000cf01270 */
[----:B------:R-:W-:Y:S01]  /*15c0*/  IMAD.IADD R16, R16, 0x1, -R28 ;  /* 0x0000000110107824 */ /* 0x000fe200078e0a1c */
[----:B------:R-:W-:Y:S01]  /*15d0*/  LOP3.LUT R23, R22, 0x7ffffffc, RZ, 0xc0, !PT ;  /* 0x7ffffffc16177812 */ /* 0x000fe200078ec0ff */
[----:B------:R-:W-:Y:S01]  /*15e0*/  UIADD3 UR28, UP0, UR21, UR22, URZ ;  /* 0x00000016151c7290 */ /* 0x000fe2000ff1e03f */
[----:B------:R-:W-:Y:S01]  /*15f0*/  SEL R18, RZ, 0x800, !P0 ;  /* 0x00000800ff127807 */ /* 0x000fe20004000000 */
[----:B------:R-:W-:Y:S01]  /*1600*/  ULDC.64 UR26, c[0x0][0x278] ;  /* 0x00009e00001a7ab9 */ /* 0x000fe20000000a00 */
[----:B------:R-:W-:Y:S01]  /*1610*/  SHF.R.S32.HI R27, RZ, 0x1f, R16 ;  /* 0x0000001fff1b7819 */ /* 0x000fe20000011410 */
[----:B------:R-:W-:Y:S01]  /*1620*/  IMAD.IADD R23, R14, 0x1, -R23 ;  /* 0x000000010e177824 */ /* 0x000fe200078e0a17 */
[-C--:B------:R-:W-:Y:S01]  /*1630*/  LEA.HI R26, R16, R16.reuse, RZ, 0x1 ;  /* 0x00000010101a7211 */ /* 0x080fe200078f08ff */
[----:B------:R-:W-:Y:S01]  /*1640*/  UIADD3.X UR29, UR12, UR23, URZ, UP0, !UPT ;  /* 0x000000170c1d7290 */ /* 0x000fe200087fe43f */
[----:B------:R-:W-:Y:S01]  /*1650*/  LEA.HI R24, R27, R16, RZ, 0x3 ;  /* 0x000000101b187211 */ /* 0x000fe200078f18ff */
[----:B------:R-:W-:Y:S01]  /*1660*/  IMAD.SHL.U32 R23, R23, 0x2, RZ ;  /* 0x0000000217177824 */ /* 0x000fe200078e00ff */
[----:B------:R-:W-:Y:S01]  /*1670*/  LOP3.LUT R25, R26, 0x1ffffffe, RZ, 0xc0, !PT ;  /* 0x1ffffffe1a197812 */ /* 0x000fe200078ec0ff */
[----:B------:R-:W-:Y:S01]  /*1680*/  ULDC.64 UR22, c[0x0][0x270] ;  /* 0x00009c0000167ab9 */ /* 0x000fe20000000a00 */
[----:B------:R-:W-:Y:S01]  /*1690*/  SHF.R.S32.HI R27, RZ, 0x1, R26 ;  /* 0x00000001ff1b7819 */ /* 0x000fe2000001141a */
[----:B------:R-:W-:Y:S01]  /*16a0*/  UIADD3 UR21, UP1, UR22, -UR26, URZ ;  /* 0x8000001a16157290 */ /* 0x000fe2000ff3e03f */
[----:B------:R-:W-:Y:S01]  /*16b0*/  LEA.HI.SX32 R24, R24, R23, 0x1d ;  /* 0x0000001718187211 */ /* 0x000fe200078feaff */
[----:B------:R-:W-:Y:S01]  /*16c0*/  IMAD.IADD R25, R16, 0x1, -R25 ;  /* 0x0000000110197824 */ /* 0x000fe200078e0a19 */
[----:B------:R-:W-:Y:S01]  /*16d0*/  SHF.R.S32.HI R23, RZ, 0x2, R22 ;  /* 0x00000002ff177819 */ /* 0x000fe20000011416 */
[----:B------:R-:W-:Y:S01]  /*16e0*/  UIADD3 UR21, UP0, UR21, UR10, URZ ;  /* 0x0000000a15157290 */ /* 0x000fe2000ff1e03f */
[----:B------:R-:W-:Y:S01]  /*16f0*/  SHF.R.S32.HI R26, RZ, 0x1f, R26 ;  /* 0x0000001fff1a7819 */ /* 0x000fe2000001141a */
[----:B------:R-:W-:Y:S01]  /*1700*/  IMAD R25, R25, 0x8, R24 ;  /* 0x0000000819197824 */ /* 0x000fe200078e0218 */
[----:B------:R-:W-:Y:S01]  /*1710*/  IADD3 R30, P0, R4, UR8, RZ ;  /* 0x00000008041e7c10 */ /* 0x000fe2000ff1e0ff */
[----:B------:R-:W-:Y:S01]  /*1720*/  UIADD3.X UR12, UR11, UR23, ~UR27, UP0, UP1 ;  /* 0x000000170b0c7290 */ /* 0x000fe200087e2c1b */
[----:B------:R-:W-:Y:S01]  /*1730*/  LOP3.LUT R16, R23, 0x2, RZ, 0xc0, !PT ;  /* 0x0000000217107812 */ /* 0x000fe200078ec0ff */
[----:B------:R-:W-:Y:S01]  /*1740*/  UIADD3 UR21, UP0, UR21, UR26, URZ ;  /* 0x0000001a15157290 */ /* 0x000fe2000ff1e03f */
[----:B------:R-:W-:-:S02]  /*1750*/  LOP3.LUT R15, R20, R21, R15, 0xfe, !PT ;  /* 0x00000015140f7212 */ /* 0x000fc400078efe0f */
[----:B------:R-:W-:Y:S01]  /*1760*/  LEA.HI R26, R26, R27, RZ, 0x2 ;  /* 0x0000001b1a1a7211 */ /* 0x000fe200078f10ff */
[----:B------:R-:W-:Y:S01]  /*1770*/  IMAD.SHL.U32 R16, R16, 0x4, RZ ;  /* 0x0000000410107824 */ /* 0x000fe200078e00ff */
[----:B------:R-:W-:Y:S01]  /*1780*/  IADD3.X R31, R5, UR9, RZ, P0, !PT ;  /* 0x00000009051f7c10 */ /* 0x000fe200087fe4ff */
[----:B------:R-:W-:Y:S01]  /*1790*/  UIADD3.X UR12, UR12, UR27, URZ, UP0, !UPT ;  /* 0x0000001b0c0c7290 */ /* 0x000fe200087fe43f */
[----:B------:R-:W-:Y:S01]  /*17a0*/  LOP3.LUT R18, R18, R19, R15, 0xfe, !PT ;  /* 0x0000001312127212 */ /* 0x000fe200078efe0f */
[----:B------:R-:W-:Y:S01]  /*17b0*/  UISETP.NE.AND UP0, UPT, UR5, 0x2, UPT ;  /* 0x000000020500788c */ /* 0x000fe2000bf05270 */
[----:B------:R-:W-:Y:S02]  /*17c0*/  ISETP.NE.AND P0, PT, RZ, UR5, PT ;  /* 0x00000005ff007c0c */ /* 0x000fe4000bf05270 */
[----:B------:R-:W-:Y:S02]  /*17d0*/  LOP3.LUT R23, R23, 0x1, RZ, 0xc0, !PT ;  /* 0x0000000117177812 */ /* 0x000fe400078ec0ff */
[----:B------:R-:W-:-:S02]  /*17e0*/  LOP3.LUT R22, R22, 0xfffffffc, RZ, 0xc0, !PT ;  /* 0xfffffffc16167812 */ /* 0x000fc400078ec0ff */
[----:B------:R-:W-:Y:S02]  /*17f0*/  LOP3.LUT R26, R26, 0x3fffffc, RZ, 0xc0, !PT ;  /* 0x03fffffc1a1a7812 */ /* 0x000fe400078ec0ff */
[----:B------:R-:W-:Y:S02]  /*1800*/  SEL R18, R18, RZ, P0 ;  /* 0x000000ff12127207 */ /* 0x000fe40000000000 */
[----:B------:R-:W-:Y:S02]  /*1810*/  LOP3.LUT R16, R16, 0xfffffffc, R23, 0xe2, !PT ;  /* 0xfffffffc10107812 */ /* 0x000fe400078ee217 */
[----:B------:R-:W-:Y:S01]  /*1820*/  IADD3 R27, R22, R27, -R26 ;  /* 0x0000001b161b7210 */ /* 0x000fe20007ffe81a */
[----:B------:R-:W-:Y:S01]  /*1830*/  IMAD.SHL.U32 R19, R18, 0x8, RZ ;  /* 0x0000000812137824 */ /* 0x000fe200078e00ff */
[----:B------:R-:W-:Y:S02]  /*1840*/  LOP3.LUT R16, R16, R25, RZ, 0x3c, !PT ;  /* 0x0000001910107212 */ /* 0x000fe400078e3cff */
[----:B------:R-:W-:Y:S01]  /*1850*/  P2R R110, PR, RZ, 0x2 ;  /* 0x00000002ff6e7803 */ /* 0x000fe20000000000 */
[----:B------:R-:W-:Y:S01]  /*1860*/  IMAD R27, R27, 0x40, R28 ;  /* 0x000000401b1b7824 */ /* 0x000fe200078e021c */
[----:B------:R-:W-:Y:S01]  /*1870*/  LOP3.LUT P1, RZ, R19, 0x8, RZ, 0xc0, !PT ;  /* 0x0000000813ff7812 */ /* 0x000fe2000782c0ff */
[C---:B------:R-:W-:Y:S01]  /*1880*/  IMAD.SHL.U32 R19, R18.reuse, 0x4, RZ ;  /* 0x0000000412137824 */ /* 0x040fe200078e00ff */
[----:B------:R-:W-:Y:S01]  /*1890*/  LOP3.LUT R20, R18, 0x100, RZ, 0xc0, !PT ;  /* 0x0000010012147812 */ /* 0x000fe200078ec0ff */
[----:B------:R-:W-:Y:S01]  /*18a0*/  IMAD.IADD R27, R16, 0x1, R27 ;  /* 0x00000001101b7824 */ /* 0x000fe200078e021b */
[----:B------:R-:W-:-:S02]  /*18b0*/  P2R R113, PR, RZ, 0x8 ;  /* 0x00000008ff717803 */ /* 0x000fc40000000000 */
[----:B------:R-:W-:Y:S02]  /*18c0*/  CS2R R28, SRZ ;  /* 0x00000000001c7805 */ /* 0x000fe4000001ff00 */
[----:B------:R-:W-:Y:S01]  /*18d0*/  SHF.R.U32.HI R20, RZ, 0x5, R20 ;  /* 0x00000005ff147819 */ /* 0x000fe20000011614 */
[----:B------:R-:W-:Y:S01]  /*18e0*/  IMAD.SHL.U32 R108, R27, 0x8, RZ ;  /* 0x000000081b6c7824 */ /* 0x000fe200078e00ff */
[----:B------:R-:W-:Y:S02]  /*18f0*/  ISETP.NE.AND P3, PT, RZ, UR14, PT ;  /* 0x0000000eff007c0c */ /* 0x000fe4000bf65270 */
[----:B------:R-:W-:Y:S01]  /*1900*/  P2R R16, PR, RZ, 0x1 ;  /* 0x00000001ff107803 */ /* 0x000fe20000000000 */
[C---:B------:R-:W-:Y:S01]  /*1910*/  VIADD R15, R108.reuse, UR4 ;  /* 0x000000046c0f7c36 */ /* 0x040fe20008000000 */
[----:B------:R-:W-:-:S04]  /*1920*/  LOP3.LUT R107, R108, 0x8, RZ, 0x3c, !PT ;  /* 0x000000086c6b7812 */ /* 0x000fc800078e3cff */
[----:B------:R-:W-:Y:S01]  /*1930*/  @!PT LDS RZ, [RZ] ;  /* 0x00000000fffff984 */ /* 0x000fe20000000800 */
[----:B------:R-:W-:Y:S01]  /*1940*/  @!PT LDS RZ, [RZ] ;  /* 0x00000000fffff984 */ /* 0x000fe20000000800 */
[----:B------:R-:W-:Y:S01]  /*1950*/  @!PT LDS RZ, [RZ] ;  /* 0x00000000fffff984 */ /* 0x000fe20000000800 */
[----:B------:R-:W-:Y:S01]  /*1960*/  LDGSTS.E.LTC128B.64 [R15], desc[UR24][R4.64], P1 ;  /* 0x00000000040f7fae */ /* 0x000fe20008921b58 */
[----:B------:R-:W-:Y:S01]  /*1970*/  LOP3.LUT P1, RZ, R19, 0x8, RZ, 0xc0, !PT ;  /* 0x0000000813ff7812 */ /* 0x000fe2000782c0ff */
[----:B------:R-:W-:-:S12]  /*1980*/  IMAD.SHL.U32 R19, R18, 0x2, RZ ;  /* 0x0000000212137824 */ /* 0x000fd800078e00ff */
[----:B------:R2:W-:Y:S01]  /*1990*/  LDGSTS.E.LTC128B.64 [R15+0x200], desc[UR24][R30.64], P1 ;  /* 0x002000001e0f7fae */ /* 0x0005e20008921b58 */
[----:B------:R-:W-:-:S04]  /*19a0*/  IADD3 R24, P1, R30, UR8, RZ ;  /* 0x000000081e187c10 */ /* 0x000fc8000ff3e0ff */
[----:B------:R-:W-:Y:S02]  /*19b0*/  IADD3.X R25, R31, UR9, RZ, P1, !PT ;  /* 0x000000091f197c10 */ /* 0x000fe40008ffe4ff */
[----:B------:R-:W-:-:S04]  /*19c0*/  IADD3 R22, P1, R24, UR8, RZ ;  /* 0x0000000818167c10 */ /* 0x000fc8000ff3e0ff */
[----:B------:R-:W-:Y:S02]  /*19d0*/  IADD3.X R23, R25, UR9, RZ, P1, !PT ;  /* 0x0000000919177c10 */ /* 0x000fe40008ffe4ff */
[----:B------:R-:W-:Y:S01]  /*19e0*/  LOP3.LUT P1, RZ, R19, 0x8, RZ, 0xc0, !PT ;  /* 0x0000000813ff7812 */ /* 0x000fe2000782c0ff */
[----:B------:R-:W-:-:S12]  /*19f0*/  VIADD R19, R107, UR4 ;  /* 0x000000046b137c36 */ /* 0x000fd80008000000 */
[----:B------:R3:W-:Y:S01]  /*1a00*/  LDGSTS.E.LTC128B.64 [R15+0x400], desc[UR24][R24.64], P1 ;  /* 0x00400000180f7fae */ /* 0x0007e20008921b58 */
[----:B------:R-:W-:Y:S02]  /*1a10*/  LOP3.LUT P1, RZ, R18, 0x8, RZ, 0xc0, !PT ;  /* 0x0000000812ff7812 */ /* 0x000fe4000782c0ff */
[----:B--2---:R-:W-:-:S11]  /*1a20*/  CS2R R30, SRZ ;  /* 0x00000000001e7805 */ /* 0x004fd6000001ff00 */
[----:B------:R2:W-:Y:S01]  /*1a30*/  LDGSTS.E.LTC128B.64 [R15+0x600], desc[UR24][R22.64], P1 ;  /* 0x00600000160f7fae */ /* 0x0005e20008921b58 */
[----:B------:R-:W-:-:S04]  /*1a40*/  IADD3 R26, P1, R22, UR8, RZ ;  /* 0x00000008161a7c10 */ /* 0x000fc8000ff3e0ff */
[----:B------:R-:W-:Y:S02]  /*1a50*/  IADD3.X R27, R23, UR9, RZ, P1, !PT ;  /* 0x00000009171b7c10 */ /* 0x000fe40008ffe4ff */
[----:B------:R-:W-:Y:S02]  /*1a60*/  ISETP.NE.U32.AND P1, PT, R20, RZ, PT ;  /* 0x000000ff1400720c */ /* 0x000fe40003f25070 */
[----:B------:R-:W-:-:S04]  /*1a70*/  LOP3.LUT R20, R18, 0x200, RZ, 0xc0, !PT ;  /* 0x0000020012147812 */ /* 0x000fc800078ec0ff */
[----:B------:R-:W-:-:S07]  /*1a80*/  SHF.R.U32.HI R20, RZ, 0x6, R20 ;  /* 0x00000006ff147819 */ /* 0x000fce0000011614 */
[----:B------:R1:W-:Y:S01]  /*1a90*/  LDGSTS.E.LTC128B.64 [R19], desc[UR24][R26.64], P1 ;  /* 0x000000001a137fae */ /* 0x0003e20008921b58 */
[----:B---3--:R-:W-:-:S04]  /*1aa0*/  IADD3 R24, P1, R26, UR8, RZ ;  /* 0x000000081a187c10 */ /* 0x008fc8000ff3e0ff */
[----:B------:R-:W-:Y:S02]  /*1ab0*/  IADD3.X R25, R27, UR9, RZ, P1, !PT ;  /* 0x000000091b197c10 */ /* 0x000fe40008ffe4ff */
[----:B------:R-:W-:Y:S02]  /*1ac0*/  ISETP.NE.U32.AND P1, PT, R20, RZ, PT ;  /* 0x000000ff1400720c */ /* 0x000fe40003f25070 */
[C---:B------:R-:W-:Y:S02]  /*1ad0*/  LOP3.LUT R20, R18.reuse, 0x400, RZ, 0xc0, !PT ;  /* 0x0000040012147812 */ /* 0x040fe400078ec0ff */
[----:B------:R-:W-:Y:S02]  /*1ae0*/  LOP3.LUT R18, R18, 0x800, RZ, 0xc0, !PT ;  /* 0x0000080012127812 */ /* 0x000fe400078ec0ff */
[----:B------:R-:W-:Y:S02]  /*1af0*/  SHF.R.U32.HI R20, RZ, 0x7, R20 ;  /* 0x00000007ff147819 */ /* 0x000fe40000011614 */
[----:B------:R-:W-:-:S05]  /*1b00*/  SHF.R.U32.HI R18, RZ, 0x8, R18 ;  /* 0x00000008ff127819 */ /* 0x000fca0000011612 */
[----:B------:R3:W-:Y:S01]  /*1b10*/  LDGSTS.E.LTC128B.64 [R19+0x200], desc[UR24][R24.64], P1 ;  /* 0x0020000018137fae */ /* 0x0007e20008921b58 */
[----:B--2---:R-:W-:-:S04]  /*1b20*/  IADD3 R22, P1, R24, UR8, RZ ;  /* 0x0000000818167c10 */ /* 0x004fc8000ff3e0ff */
[----:B------:R-:W-:Y:S02]  /*1b30*/  IADD3.X R23, R25, UR9, RZ, P1, !PT ;  /* 0x0000000919177c10 */ /* 0x000fe40008ffe4ff */
[----:B------:R-:W-:Y:S02]  /*1b40*/  ISETP.NE.U32.AND P1, PT, R20, RZ, PT ;  /* 0x000000ff1400720c */ /* 0x000fe40003f25070 */
[----:B-1----:R-:W-:-:S11]  /*1b50*/  CS2R R26, SRZ ;  /* 0x00000000001a7805 */ /* 0x002fd6000001ff00 */
[----:B------:R1:W-:Y:S01]  /*1b60*/  LDGSTS.E.LTC128B.64 [R19+0x400], desc[UR24][R22.64], P1 ;  /* 0x0040000016137fae */ /* 0x0003e20008921b58 */
[----:B------:R-:W-:-:S04]  /*1b70*/  IADD3 R20, P1, R22, UR8, RZ ;  /* 0x0000000816147c10 */ /* 0x000fc8000ff3e0ff */
[----:B------:R-:W-:Y:S02]  /*1b80*/  IADD3.X R21, R23, UR9, RZ, P1, !PT ;  /* 0x0000000917157c10 */ /* 0x000fe40008ffe4ff */
[----:B------:R-:W-:Y:S01]  /*1b90*/  ISETP.NE.U32.AND P1, PT, R18, RZ, PT ;  /* 0x000000ff1200720c */ /* 0x000fe20003f25070 */
[----:B------:R-:W-:-:S05]  /*1ba0*/  VIADD R18, R11, 0x8 ;  /* 0x000000080b127836 */ /* 0x000fca0000000000 */
[----:B------:R-:W-:-:S07]  /*1bb0*/  ISETP.LT.AND P2, PT, R18, UR18, !P2 ;  /* 0x0000001212007c0c */ /* 0x000fce000d741270 */
[----:B------:R2:W-:Y:S01]  /*1bc0*/  LDGSTS.E.LTC128B.64 [R19+0x600], desc[UR24][R20.64], P1 ;  /* 0x0060000014137fae */ /* 0x0005e20008921b58 */
[----:B------:R-:W-:-:S04]  /*1bd0*/  ISETP.LE.OR P1, PT, R18, R106, !P3 ;  /* 0x0000006a1200720c */ /* 0x000fc80005f23670 */
[----:B------:R-:W-:Y:S02]  /*1be0*/  PLOP3.LUT P0, PT, P2, P1, PT, 0x80, 0x0 ;  /* 0x000000000000781c */ /* 0x000fe40001703070 */
[C---:B------:R-:W-:Y:S02]  /*1bf0*/  ISETP.LT.AND P2, PT, R18.reuse, UR18, !P6 ;  /* 0x0000001212007c0c */ /* 0x040fe4000f741270 */
[----:B------:R-:W-:Y:S02]  /*1c00*/  ISETP.LE.OR P1, PT, R18, R105, !P3 ;  /* 0x000000691200720c */ /* 0x000fe40005f23670 */
[----:B---3--:R-:W-:Y:S02]  /*1c10*/  P2R R24, PR, RZ, 0x1 ;  /* 0x00000001ff187803 */ /* 0x008fe40000000000 */
[----:B------:R-:W-:Y:S02]  /*1c20*/  PLOP3.LUT P0, PT, P2, P1, PT, 0x80, 0x0 ;  /* 0x000000000000781c */ /* 0x000fe40001703070 */
[----:B------:R-:W-:-:S02]  /*1c30*/  ISETP.NE.AND P2, PT, RZ, UR14, PT ;  /* 0x0000000eff007c0c */ /* 0x000fc4000bf45270 */
[C---:B------:R-:W-:Y:S02]  /*1c40*/  ISETP.LT.AND P1, PT, R18.reuse, UR18, !P5 ;  /* 0x0000001212007c0c */ /* 0x040fe4000ef21270 */
[C---:B------:R-:W-:Y:S02]  /*1c50*/  ISETP.LE.OR P3, PT, R18.reuse, R104, !P2 ;  /* 0x000000681200720c */ /* 0x040fe40005763670 */
[C---:B------:R-:W-:Y:S02]  /*1c60*/  ISETP.LE.OR P2, PT, R18.reuse, R103, !P2 ;  /* 0x000000671200720c */ /* 0x040fe40005743670 */
[----:B------:R-:W-:Y:S02]  /*1c70*/  PLOP3.LUT P3, PT, P1, P3, PT, 0x80, 0x0 ;  /* 0x000000000000781c */ /* 0x000fe40000f67070 */
[----:B------:R-:W-:-:S04]  /*1c80*/  ISETP.LT.AND P1, PT, R18, UR18, !P4 ;  /* 0x0000001212007c0c */ /* 0x000fc8000e721270 */
[----:B------:R-:W-:Y:S02]  /*1c90*/  PLOP3.LUT P2, PT, P1, P2, PT, 0x80, 0x0 ;  /* 0x000000000000781c */ /* 0x000fe40000f45070 */
[----:B------:R-:W-:-:S04]  /*1ca0*/  ISETP.GT.AND P1, PT, R106, R18, PT ;  /* 0x000000126a00720c */ /* 0x000fc80003f24270 */
[----:B-1----:R-:W-:Y:S02]  /*1cb0*/  SEL R23, RZ, 0x1, P1 ;  /* 0x00000001ff177807 */ /* 0x002fe40000800000 */
[-C--:B------:R-:W-:Y:S02]  /*1cc0*/  ISETP.GT.AND P1, PT, R105, R18.reuse, PT ;  /* 0x000000126900720c */ /* 0x080fe40003f24270 */
[----:B------:R-:W-:Y:S02]  /*1cd0*/  LOP3.LUT R23, R23, UR14, RZ, 0xfc, !PT ;  /* 0x0000000e17177c12 */ /* 0x000fe4000f8efcff */
[----:B------:R-:W-:Y:S02]  /*1ce0*/  SEL R22, RZ, 0x1, P1 ;  /* 0x00000001ff167807 */ /* 0x000fe40000800000 */
[----:B------:R-:W-:Y:S02]  /*1cf0*/  ISETP.GT.AND P1, PT, R104, R18, PT ;  /* 0x000000126800720c */ /* 0x000fe40003f24270 */
[----:B------:R-:W-:-:S02]  /*1d00*/  PRMT R23, R23, 0x9910, RZ ;  /* 0x0000991017177816 */ /* 0x000fc400000000ff */
[----:B--2---:R-:W-:Y:S02]  /*1d10*/  SEL R21, RZ, 0x1, P1 ;  /* 0x00000001ff157807 */ /* 0x004fe40000800000 */
[----:B------:R-:W-:Y:S02]  /*1d20*/  ISETP.GT.AND P1, PT, R103, R18, PT ;  /* 0x000000126700720c */ /* 0x000fe40003f24270 */
[----:B------:R-:W-:Y:S02]  /*1d30*/  LOP3.LUT R22, R22, UR14, RZ, 0xfc, !PT ;  /* 0x0000000e16167c12 */ /* 0x000fe4000f8efcff */
[----:B------:R-:W-:Y:S02]  /*1d40*/  SEL R20, RZ, 0x1, P1 ;  /* 0x00000001ff147807 */ /* 0x000fe40000800000 */
[----:B------:R-:W-:Y:S02]  /*1d50*/  ISETP.NE.AND P1, PT, R113, RZ, PT ;  /* 0x000000ff7100720c */ /* 0x000fe40003f25270 */
[----:B------:R-:W-:-:S02]  /*1d60*/  PRMT R22, R22, 0x9910, RZ ;  /* 0x0000991016167816 */ /* 0x000fc400000000ff */
[----:B------:R-:W-:Y:S02]  /*1d70*/  ISETP.LT.AND P1, PT, R10, UR18, !P1 ;  /* 0x000000120a007c0c */ /* 0x000fe4000cf21270 */
[----:B------:R-:W-:Y:S02]  /*1d80*/  LOP3.LUT R21, R21, UR14, RZ, 0xfc, !PT ;  /* 0x0000000e15157c12 */ /* 0x000fe4000f8efcff */
[----:B------:R-:W-:Y:S02]  /*1d90*/  SEL R18, RZ, 0x100, !P1 ;  /* 0x00000100ff127807 */ /* 0x000fe40004800000 */
[----:B------:R-:W-:Y:S02]  /*1da0*/  ISETP.NE.AND P1, PT, R24, RZ, PT ;  /* 0x000000ff1800720c */ /* 0x000fe40003f25270 */
[----:B------:R-:W-:Y:S02]  /*1db0*/  LOP3.LUT R20, R20, UR14, RZ, 0xfc, !PT ;  /* 0x0000000e14147c12 */ /* 0x000fe4000f8efcff */
[----:B------:R-:W-:-:S02]  /*1dc0*/  ISETP.NE.AND P1, PT, R23, RZ, P1 ;  /* 0x000000ff1700720c */ /* 0x000fc40000f25270 */
[----:B------:R-:W-:Y:S02]  /*1dd0*/  PRMT R21, R21, 0x9910, RZ ;  /* 0x0000991015157816 */ /* 0x000fe400000000ff */
[----:B------:R-:W-:Y:S02]  /*1de0*/  SEL R23, RZ, 0x100, !P1 ;  /* 0x00000100ff177807 */ /* 0x000fe40004800000 */
[----:B------:R-:W-:Y:S02]  /*1df0*/  ISETP.NE.AND P1, PT, R22, RZ, P0 ;  /* 0x000000ff1600720c */ /* 0x000fe40000725270 */
[----:B------:R-:W-:Y:S02]  /*1e00*/  PRMT R20, R20, 0x9910, RZ ;  /* 0x0000991014147816 */ /* 0x000fe400000000ff */
[----:B------:R-:W-:Y:S02]  /*1e10*/  ISETP.NE.AND P0, PT, R16, RZ, PT ;  /* 0x000000ff1000720c */ /* 0x000fe40003f05270 */
[----:B------:R-:W-:-:S02]  /*1e20*/  SEL R16, RZ, 0x200, !P1 ;  /* 0x00000200ff107807 */ /* 0x000fc40004800000 */
[----:B------:R-:W-:Y:S02]  /*1e30*/  ISETP.NE.AND P3, PT, R21, RZ, P3 ;  /* 0x000000ff1500720c */ /* 0x000fe40001f65270 */
[----:B------:R-:W-:Y:S02]  /*1e40*/  ISETP.NE.AND P2, PT, R20, RZ, P2 ;  /* 0x000000ff1400720c */ /* 0x000fe40001745270 */
[----:B------:R-:W-:Y:S02]  /*1e50*/  SEL R21, RZ, 0x400, !P3 ;  /* 0x00000400ff157807 */ /* 0x000fe40005800000 */
[----:B------:R-:W-:Y:S02]  /*1e60*/  SEL R20, RZ, 0x800, !P2 ;  /* 0x00000800ff147807 */ /* 0x000fe40005000000 */
[----:B------:R-:W-:Y:S02]  /*1e70*/  LOP3.LUT R12, R16, R23, R12, 0xfe, !PT ;  /* 0x00000017100c7212 */ /* 0x000fe400078efe0c */
[----:B------:R-:W-:-:S02]  /*1e80*/  LOP3.LUT R16, R14, 0x6, RZ, 0xc0, !PT ;  /* 0x000000060e107812 */ /* 0x000fc400078ec0ff */
[----:B------:R-:W-:Y:S01]  /*1e90*/  LOP3.LUT R12, R20, R21, R12, 0xfe, !PT ;  /* 0x00000015140c7212 */ /* 0x000fe200078efe0c */
[----:B------:R-:W-:Y:S01]  /*1ea0*/  IMAD.SHL.U32 R21, R14, 0x4, RZ ;  /* 0x000000040e157824 */ /* 0x000fe200078e00ff */
[----:B------:R-:W-:Y:S02]  /*1eb0*/  SHF.R.S32.HI R20, RZ, 0x1f, R13 ;  /* 0x0000001fff147819 */ /* 0x000fe4000001140d */
[----:B------:R-:W-:Y:S02]  /*1ec0*/  SHF.R.U32.HI R16, RZ, 0x1, R16 ;  /* 0x00000001ff107819 */ /* 0x000fe40000011610 */
[----:B------:R-:W-:Y:S02]  /*1ed0*/  LEA.HI R20, R20, R13, RZ, 0x2 ;  /* 0x0000000d14147211 */ /* 0x000fe400078f10ff */
[----:B------:R-:W-:Y:S02]  /*1ee0*/  LEA.HI R14, R17, R14, RZ, 0x3 ;  /* 0x0000000e110e7211 */ /* 0x000fe400078f18ff */
[----:B------:R-:W-:-:S02]  /*1ef0*/  LOP3.LUT R20, R20, 0xfffffffc, RZ, 0xc0, !PT ;  /* 0xfffffffc14147812 */ /* 0x000fc400078ec0ff */
[----:B------:R-:W-:Y:S02]  /*1f00*/  LOP3.LUT R21, R16, 0x4, R21, 0xf8, !PT ;  /* 0x0000000410157812 */ /* 0x000fe400078ef815 */
[----:B------:R-:W-:Y:S01]  /*1f10*/  SHF.R.U32.HI R14, RZ, 0x3, R14 ;  /* 0x00000003ff0e7819 */ /* 0x000fe2000001160e */
[----:B------:R-:W-:Y:S01]  /*1f20*/  IMAD.IADD R22, R13, 0x1, -R20 ;  /* 0x000000010d167824 */ /* 0x000fe200078e0a14 */
[----:B------:R-:W-:Y:S02]  /*1f30*/  LOP3.LUT R16, R20, R16, RZ, 0xfc, !PT ;  /* 0x0000001014107212 */ /* 0x000fe400078efcff */
[----:B------:R-:W-:Y:S01]  /*1f40*/  SEL R12, R12, RZ, P0 ;  /* 0x000000ff0c0c7207 */ /* 0x000fe20000000000 */
[----:B------:R-:W-:Y:S01]  /*1f50*/  IMAD.SHL.U32 R13, R22, 0x2, RZ ;  /* 0x00000002160d7824 */ /* 0x000fe200078e00ff */
[----:B------:R-:W-:Y:S02]  /*1f60*/  LOP3.LUT R21, R21, 0x1, R22, 0x78, !PT ;  /* 0x0000000115157812 */ /* 0x000fe400078e7816 */
[----:B------:R-:W-:-:S02]  /*1f70*/  ISETP.NE.AND P2, PT, R112, RZ, PT ;  /* 0x000000ff7000720c */ /* 0x000fc40003f45270 */
[----:B------:R-:W-:Y:S01]  /*1f80*/  ISETP.NE.AND P3, PT, R111, RZ, PT ;  /* 0x000000ff6f00720c */ /* 0x000fe20003f65270 */
[----:B------:R-:W-:Y:S01]  /*1f90*/  IMAD R14, R21, 0x2, R14 ;  /* 0x00000002150e7824 */ /* 0x000fe200078e020e */
[----:B------:R-:W-:-:S04]  /*1fa0*/  ISETP.NE.AND P1, PT, R110, RZ, PT ;  /* 0x000000ff6e00720c */ /* 0x000fc80003f25270 */
[----:B------:R-:W-:-:S05]  /*1fb0*/  LOP3.LUT R13, R14, 0x4, R13, 0x78, !PT ;  /* 0x000000040e0d7812 */ /* 0x000fca00078e780d */
[----:B------:R-:W-:Y:S02]  /*1fc0*/  IMAD R16, R16, 0x40, R13 ;  /* 0x0000004010107824 */ /* 0x000fe400078e020d */
[----:B------:R-:W-:-:S03]  /*1fd0*/  IMAD.SHL.U32 R13, R12, 0x8, RZ ;  /* 0x000000080c0d7824 */ /* 0x000fc600078e00ff */
[----:B------:R-:W-:Y:S02]  /*1fe0*/  LEA R102, R16, UR4, 0x3 ;  /* 0x0000000410667c11 */ /* 0x000fe4000f8e18ff */
[----:B------:R-:W-:Y:S01]  /*1ff0*/  LOP3.LUT P0, RZ, R13, 0x8, RZ, 0xc0, !PT ;  /* 0x000000080dff7812 */ /* 0x000fe2000780c0ff */
[----:B------:R-:W-:-:S12]  /*2000*/  IMAD.SHL.U32 R13, R12, 0x4, RZ ;  /* 0x000000040c0d7824 */ /* 0x000fd800078e00ff */
[----:B------:R-:W-:Y:S01]  /*2010*/  LDGSTS.E.LTC128B.64 [R102+0x6000], desc[UR24][R68.64], P0 ;  /* 0x0600000044667fae */ /* 0x000fe20008121b58 */
[----:B------:R-:W-:Y:S01]  /*2020*/  LOP3.LUT P0, RZ, R13, 0x8, RZ, 0xc0, !PT ;  /* 0x000000080dff7812 */ /* 0x000fe2000780c0ff */
[----:B------:R-:W-:-:S12]  /*2030*/  IMAD.SHL.U32 R13, R12, 0x2, RZ ;  /* 0x000000020c0d7824 */ /* 0x000fd800078e00ff */
[----:B------:R-:W-:Y:S01]  /*2040*/  LDGSTS.E.LTC128B.64 [R102+0x6080], desc[UR24][R68.64+0x80], P0 ;  /* 0x0608008044667fae */ /* 0x000fe20008121b58 */
[----:B------:R-:W-:Y:S02]  /*2050*/  LOP3.LUT P0, RZ, R13, 0x8, RZ, 0xc0, !PT ;  /* 0x000000080dff7812 */ /* 0x000fe4000780c0ff */
[----:B------:R-:W-:-:S04]  /*2060*/  LOP3.LUT R13, R12, 0x100, RZ, 0xc0, !PT ;  /* 0x000001000c0d7812 */ /* 0x000fc800078ec0ff */
[----:B------:R-:W-:-:S07]  /*2070*/  SHF.R.U32.HI R13, RZ, 0x5, R13 ;  /* 0x00000005ff0d7819 */ /* 0x000fce000001160d */
[----:B------:R-:W-:Y:S01]  /*2080*/  LDGSTS.E.LTC128B.64 [R102+0x6100], desc[UR24][R68.64+0x100], P0 ;  /* 0x0610010044667fae */ /* 0x000fe20008121b58 */
[----:B------:R-:W-:-:S13]  /*2090*/  LOP3.LUT P0, RZ, R12, 0x8, RZ, 0xc0, !PT ;  /* 0x000000080cff7812 */ /* 0x000fda000780c0ff */
[----:B------:R-:W-:Y:S01]  /*20a0*/  LDGSTS.E.LTC128B.64 [R102+0x6180], desc[UR24][R68.64+0x180], P0 ;  /* 0x0618018044667fae */ /* 0x000fe20008121b58 */
[----:B------:R-:W-:-:S04]  /*20b0*/  IADD3 R16, P0, R68, UR10, RZ ;  /* 0x0000000a44107c10 */ /* 0x000fc8000ff1e0ff */
[----:B------:R-:W-:Y:S02]  /*20c0*/  IADD3.X R17, R69, UR11, RZ, P0, !PT ;  /* 0x0000000b45117c10 */ /* 0x000fe400087fe4ff */
[----:B------:R-:W-:Y:S02]  /*20d0*/  ISETP.NE.U32.AND P0, PT, R13, RZ, PT ;  /* 0x000000ff0d00720c */ /* 0x000fe40003f05070 */
[----:B------:R-:W-:-:S04]  /*20e0*/  LOP3.LUT R13, R12, 0x200, RZ, 0xc0, !PT ;  /* 0x000002000c0d7812 */ /* 0x000fc800078ec0ff */
[----:B------:R-:W-:-:S07]  /*20f0*/  SHF.R.U32.HI R13, RZ, 0x6, R13 ;  /* 0x00000006ff0d7819 */ /* 0x000fce000001160d */
[----:B------:R-:W-:Y:S01]  /*2100*/  LDGSTS.E.LTC128B.64 [R102+0x7000], desc[UR24][R16.64], P0 ;  /* 0x0700000010667fae */ /* 0x000fe20008121b58 */
[----:B------:R-:W-:Y:S02]  /*2110*/  ISETP.NE.U32.AND P0, PT, R13, RZ, PT ;  /* 0x000000ff0d00720c */ /* 0x000fe40003f05070 */
[C---:B------:R-:W-:Y:S02]  /*2120*/  LOP3.LUT R13, R12.reuse, 0x400, RZ, 0xc0, !PT ;  /* 0x000004000c0d7812 */ /* 0x040fe400078ec0ff */
[----:B------:R-:W-:Y:S02]  /*2130*/  LOP3.LUT R12, R12, 0x800, RZ, 0xc0, !PT ;  /* 0x000008000c0c7812 */ /* 0x000fe400078ec0ff */
[----:B------:R-:W-:Y:S02]  /*2140*/  SHF.R.U32.HI R13, RZ, 0x7, R13 ;  /* 0x00000007ff0d7819 */ /* 0x000fe4000001160d */
[----:B------:R-:W-:-:S05]  /*2150*/  SHF.R.U32.HI R12, RZ, 0x8, R12 ;  /* 0x00000008ff0c7819 */ /* 0x000fca000001160c */
[----:B------:R-:W-:Y:S01]  /*2160*/  LDGSTS.E.LTC128B.64 [R102+0x7080], desc[UR24][R16.64+0x80], P0 ;  /* 0x0708008010667fae */ /* 0x000fe20008121b58 */
[----:B------:R-:W-:-:S13]  /*2170*/  ISETP.NE.U32.AND P0, PT, R13, RZ, PT ;  /* 0x000000ff0d00720c */ /* 0x000fda0003f05070 */
[----:B------:R-:W-:Y:S01]  /*2180*/  LDGSTS.E.LTC128B.64 [R102+0x7100], desc[UR24][R16.64+0x100], P0 ;  /* 0x0710010010667fae */ /* 0x000fe20008121b58 */
[----:B------:R-:W-:-:S13]  /*2190*/  ISETP.NE.U32.AND P0, PT, R12, RZ, PT ;  /* 0x000000ff0c00720c */ /* 0x000fda0003f05070 */
[----:B------:R1:W-:Y:S01]  /*21a0*/  LDGSTS.E.LTC128B.64 [R102+0x7180], desc[UR24][R16.64+0x180], P0 ;  /* 0x0718018010667fae */ /* 0x0003e20008121b58 */
[----:B------:R-:W-:-:S03]  /*21b0*/  ISETP.LT.AND P0, PT, R10, UR18, !P2 ;  /* 0x000000120a007c0c */ /* 0x000fc6000d701270 */
[----:B------:R-:W0:Y:S01]  /*21c0*/  LDGDEPBAR ;  /* 0x00000000000079af */ /* 0x000e220000000000 */
[----:B------:R-:W-:Y:S02]  /*21d0*/  SEL R13, RZ, 0x200, !P0 ;  /* 0x00000200ff0d7807 */ /* 0x000fe40004000000 */
[C---:B------:R-:W-:Y:S02]  /*21e0*/  ISETP.LT.AND P0, PT, R10.reuse, UR18, !P3 ;  /* 0x000000120a007c0c */ /* 0x040fe4000df01270 */
[----:B------:R-:W-:Y:S02]  /*21f0*/  LOP3.LUT R9, R13, R18, R9, 0xfe, !PT ;  /* 0x000000120d097212 */ /* 0x000fe400078efe09 */
[----:B------:R-:W-:Y:S02]  /*2200*/  SEL R12, RZ, 0x400, !P0 ;  /* 0x00000400ff0c7807 */ /* 0x000fe40004000000 */
[----:B------:R-:W-:Y:S02]  /*2210*/  ISETP.LT.AND P0, PT, R10, UR18, !P1 ;  /* 0x000000120a007c0c */ /* 0x000fe4000cf01270 */
[----:B------:R-:W-:-:S02]  /*2220*/  ISETP.NE.AND P1, PT, R109, RZ, PT ;  /* 0x000000ff6d00720c */ /* 0x000fc40003f25270 */
[----:B------:R-:W-:Y:S02]  /*2230*/  SEL R21, RZ, 0x800, !P0 ;  /* 0x00000800ff157807 */ /* 0x000fe40004000000 */
[----:B------:R-:W-:Y:S02]  /*2240*/  IADD3 R4, P0, R4, UR28, RZ ;  /* 0x0000001c04047c10 */ /* 0x000fe4000ff1e0ff */
[----:B------:R-:W-:Y:S02]  /*2250*/  LOP3.LUT R9, R21, R12, R9, 0xfe, !PT ;  /* 0x0000000c15097212 */ /* 0x000fe400078efe09 */
[----:B------:R-:W-:Y:S02]  /*2260*/  IADD3.X R5, R5, UR29, RZ, P0, !PT ;  /* 0x0000001d05057c10 */ /* 0x000fe400087fe4ff */
[----:B------:R-:W-:Y:S02]  /*2270*/  IADD3 R22, P0, R4, UR8, RZ ;  /* 0x0000000804167c10 */ /* 0x000fe4000ff1e0ff */
[----:B------:R-:W-:-:S02]  /*2280*/  ISETP.NE.AND P3, PT, RZ, UR14, PT ;  /* 0x0000000eff007c0c */ /* 0x000fc4000bf65270 */
[----:B------:R-:W-:Y:S02]  /*2290*/  IADD3.X R23, R5, UR9, RZ, P0, !PT ;  /* 0x0000000905177c10 */ /* 0x000fe400087fe4ff */
[----:B-1----:R-:W-:-:S04]  /*22a0*/  IADD3 R16, P0, R22, UR8, RZ ;  /* 0x0000000816107c10 */ /* 0x002fc8000ff1e0ff */
[----:B------:R-:W-:Y:S02]  /*22b0*/  IADD3.X R17, R23, UR9, RZ, P0, !PT ;  /* 0x0000000917117c10 */ /* 0x000fe400087fe4ff */
[----:B------:R-:W-:-:S04]  /*22c0*/  PLOP3.LUT P0, PT, PT, PT, UP2, 0x40, 0x0 ;  /* 0x000000000000781c */ /* 0x000fc80003f0e828 */
[----:B------:R-:W-:Y:S02]  /*22d0*/  SEL R10, R9, RZ, !P0 ;  /* 0x000000ff090a7207 */ /* 0x000fe40004000000 */
[----:B------:R-:W-:Y:S02]  /*22e0*/  IADD3 R12, P0, R16, UR8, RZ ;  /* 0x00000008100c7c10 */ /* 0x000fe4000ff1e0ff */
[C---:B------:R-:W-:Y:S01]  /*22f0*/  LOP3.LUT R18, R10.reuse, 0x100, RZ, 0xc0, !PT ;  /* 0x000001000a127812 */ /* 0x040fe200078ec0ff */
[C---:B------:R-:W-:Y:S01]  /*2300*/  IMAD.SHL.U32 R9, R10.reuse, 0x8, RZ ;  /* 0x000000080a097824 */ /* 0x040fe200078e00ff */
[----:B------:R-:W-:Y:S02]  /*2310*/  IADD3.X R13, R17, UR9, RZ, P0, !PT ;  /* 0x00000009110d7c10 */ /* 0x000fe400087fe4ff */
[----:B------:R-:W-:Y:S02]  /*2320*/  SHF.R.U32.HI R18, RZ, 0x5, R18 ;  /* 0x00000005ff127819 */ /* 0x000fe40000011612 */
[----:B------:R-:W-:Y:S01]  /*2330*/  LOP3.LUT P0, RZ, R9, 0x8, RZ, 0xc0, !PT ;  /* 0x0000000809ff7812 */ /* 0x000fe2000780c0ff */
[----:B------:R-:W-:-:S12]  /*2340*/  IMAD.SHL.U32 R9, R10, 0x4, RZ ;  /* 0x000000040a097824 */ /* 0x000fd800078e00ff */
[----:B------:R-:W-:Y:S01]  /*2350*/  LDGSTS.E.LTC128B.64 [R15+0x2000], desc[UR24][R4.64], P0 ;  /* 0x02000000040f7fae */ /* 0x000fe20008121b58 */
[----:B------:R-:W-:Y:S01]  /*2360*/  LOP3.LUT P0, RZ, R9, 0x8, RZ, 0xc0, !PT ;  /* 0x0000000809ff7812 */ /* 0x000fe2000780c0ff */
[----:B------:R-:W-:-:S12]  /*2370*/  IMAD.SHL.U32 R9, R10, 0x2, RZ ;  /* 0x000000020a097824 */ /* 0x000fd800078e00ff */
[----:B------:R1:W-:Y:S01]  /*2380*/  LDGSTS.E.LTC128B.64 [R15+0x2200], desc[UR24][R22.64], P0 ;  /* 0x02200000160f7fae */ /* 0x0003e20008121b58 */
[----:B------:R-:W-:Y:S01]  /*2390*/  LOP3.LUT P0, RZ, R9, 0x8, RZ, 0xc0, !PT ;  /* 0x0000000809ff7812 */ /* 0x000fe2000780c0ff */
[----:B------:R-:W-:-:S05]  /*23a0*/  VIADD R9, R11, 0x18 ;  /* 0x000000180b097836 */ /* 0x000fca0000000000 */
[----:B------:R-:W-:-:S07]  /*23b0*/  ISETP.LT.AND P1, PT, R9, UR18, !P1 ;  /* 0x0000001209007c0c */ /* 0x000fce000cf21270 */
[----:B------:R2:W-:Y:S01]  /*23c0*/  LDGSTS.E.LTC128B.64 [R15+0x2400], desc[UR24][R16.64], P0 ;  /* 0x02400000100f7fae */ /* 0x0005e20008121b58 */
[----:B------:R-:W-:-:S04]  /*23d0*/  ISETP.LE.OR P0, PT, R9, R106, !P3 ;  /* 0x0000006a0900720c */ /* 0x000fc80005f03670 */
[----:B------:R-:W-:Y:S02]  /*23e0*/  PLOP3.LUT P1, PT, P1, P0, PT, 0x80, 0x0 ;  /* 0x000000000000781c */ /* 0x000fe40000f21070 */
[----:B------:R-:W-:Y:S02]  /*23f0*/  LOP3.LUT P0, RZ, R10, 0x8, RZ, 0xc0, !PT ;  /* 0x000000080aff7812 */ /* 0x000fe4000780c0ff */
[----:B------:R-:W-:Y:S02]  /*2400*/  P2R R14, PR, RZ, 0x2 ;  /* 0x00000002ff0e7803 */ /* 0x000fe40000000000 */
[----:B------:R-:W-:Y:S02]  /*2410*/  ISETP.NE.AND P1, PT, RZ, UR14, PT ;  /* 0x0000000eff007c0c */ /* 0x000fe4000bf25270 */
[----:B-1----:R-:W-:Y:S02]  /*2420*/  CS2R R22, SRZ ;  /* 0x0000000000167805 */ /* 0x002fe4000001ff00 */
[----:B------:R-:W-:-:S02]  /*2430*/  ISETP.LE.OR P3, PT, R9, R105, !P1 ;  /* 0x000000690900720c */ /* 0x000fc40004f63670 */
[C---:B------:R-:W-:Y:S02]  /*2440*/  ISETP.LE.OR P2, PT, R9.reuse, R104, !P1 ;  /* 0x000000680900720c */ /* 0x040fe40004f43670 */
[----:B------:R-:W-:Y:S01]  /*2450*/  ISETP.LE.OR P1, PT, R9, R103, !P1 ;  /* 0x000000670900720c */ /* 0x000fe20004f23670 */
[----:B------:R1:W-:Y:S01]  /*2460*/  LDGSTS.E.LTC128B.64 [R15+0x2600], desc[UR24][R12.64], P0 ;  /* 0x026000000c0f7fae */ /* 0x0003e20008121b58 */
[----:B------:R-:W-:-:S04]  /*2470*/  IADD3 R24, P0, R12, UR8, RZ ;  /* 0x000000080c187c10 */ /* 0x000fc8000ff1e0ff */
[----:B------:R-:W-:Y:S02]  /*2480*/  IADD3.X R25, R13, UR9, RZ, P0, !PT ;  /* 0x000000090d197c10 */ /* 0x000fe400087fe4ff */
[----:B------:R-:W-:Y:S02]  /*2490*/  ISETP.NE.U32.AND P0, PT, R18, RZ, PT ;  /* 0x000000ff1200720c */ /* 0x000fe40003f05070 */
[----:B--2---:R-:W-:-:S04]  /*24a0*/  LOP3.LUT R16, R10, 0x200, RZ, 0xc0, !PT ;  /* 0x000002000a107812 */ /* 0x004fc800078ec0ff */
[----:B------:R-:W-:-:S07]  /*24b0*/  SHF.R.U32.HI R16, RZ, 0x6, R16 ;  /* 0x00000006ff107819 */ /* 0x000fce0000011610 */
[----:B------:R2:W-:Y:S01]  /*24c0*/  LDGSTS.E.LTC128B.64 [R19+0x2000], desc[UR24][R24.64], P0 ;  /* 0x0200000018137fae */ /* 0x0005e20008121b58 */
[----:B------:R-:W-:-:S04]  /*24d0*/  IADD3 R20, P0, R24, UR8, RZ ;  /* 0x0000000818147c10 */ /* 0x000fc8000ff1e0ff */
[----:B------:R-:W-:Y:S02]  /*24e0*/  IADD3.X R21, R25, UR9, RZ, P0, !PT ;  /* 0x0000000919157c10 */ /* 0x000fe400087fe4ff */
[----:B------:R-:W-:Y:S02]  /*24f0*/  ISETP.NE.U32.AND P0, PT, R16, RZ, PT ;  /* 0x000000ff1000720c */ /* 0x000fe40003f05070 */
[C---:B-1----:R-:W-:Y:S02]  /*2500*/  LOP3.LUT R12, R10.reuse, 0x400, RZ, 0xc0, !PT ;  /* 0x000004000a0c7812 */ /* 0x042fe400078ec0ff */
[----:B------:R-:W-:Y:S02]  /*2510*/  LOP3.LUT R10, R10, 0x800, RZ, 0xc0, !PT ;  /* 0x000008000a0a7812 */ /* 0x000fe400078ec0ff */
[----:B------:R-:W-:Y:S02]  /*2520*/  SHF.R.U32.HI R12, RZ, 0x7, R12 ;  /* 0x00000007ff0c7819 */ /* 0x000fe4000001160c */
[----:B------:R-:W-:-:S05]  /*2530*/  SHF.R.U32.HI R10, RZ, 0x8, R10 ;  /* 0x00000008ff0a7819 */ /* 0x000fca000001160a */
[----:B------:R1:W-:Y:S01]  /*2540*/  LDGSTS.E.LTC128B.64 [R19+0x2200], desc[UR24][R20.64], P0 ;  /* 0x0220000014137fae */ /* 0x0003e20008121b58 */
[----:B------:R-:W-:-:S04]  /*2550*/  IADD3 R16, P0, R20, UR8, RZ ;  /* 0x0000000814107c10 */ /* 0x000fc8000ff1e0ff */
[----:B------:R-:W-:Y:S02]  /*2560*/  IADD3.X R17, R21, UR9, RZ, P0, !PT ;  /* 0x0000000915117c10 */ /* 0x000fe400087fe4ff */
[----:B------:R-:W-:Y:S02]  /*2570*/  ISETP.NE.U32.AND P0, PT, R12, RZ, PT ;  /* 0x000000ff0c00720c */ /* 0x000fe40003f05070 */
[----:B--2---:R-:W-:-:S11]  /*2580*/  CS2R R24, SRZ ;  /* 0x0000000000187805 */ /* 0x004fd6000001ff00 */
[----:B------:R2:W-:Y:S01]  /*2590*/  LDGSTS.E.LTC128B.64 [R19+0x2400], desc[UR24][R16.64], P0 ;  /* 0x0240000010137fae */ /* 0x0005e20008121b58 */
[----:B------:R-:W-:-:S04]  /*25a0*/  IADD3 R12, P0, R16, UR8, RZ ;  /* 0x00000008100c7c10 */ /* 0x000fc8000ff1e0ff */
[----:B------:R-:W-:Y:S02]  /*25b0*/  IADD3.X R13, R17, UR9, RZ, P0, !PT ;  /* 0x00000009110d7c10 */ /* 0x000fe400087fe4ff */
[----:B------:R-:W-:Y:S02]  /*25c0*/  ISETP.NE.U32.AND P0, PT, R10, RZ, PT ;  /* 0x000000ff0a00720c */ /* 0x000fe40003f05070 */
[----:B-1----:R-:W-:-:S11]  /*25d0*/  CS2R R20, SRZ ;  /* 0x0000000000147805 */ /* 0x002fd6000001ff00 */
[----:B------:R1:W-:Y:S01]  /*25e0*/  LDGSTS.E.LTC128B.64 [R19+0x2600], desc[UR24][R12.64], P0 ;  /* 0x026000000c137fae */ /* 0x0003e20008121b58 */
[----:B------:R-:W-:-:S04]  /*25f0*/  ISETP.LT.AND P0, PT, R9, UR18, !P6 ;  /* 0x0000001209007c0c */ /* 0x000fc8000f701270 */
[----:B------:R-:W-:Y:S02]  /*2600*/  PLOP3.LUT P3, PT, P0, P3, PT, 0x80, 0x0 ;  /* 0x000000000000781c */ /* 0x000fe40000767070 */
[----:B------:R-:W-:Y:S01]  /*2610*/  ISETP.LT.AND P0, PT, R9, UR18, !P5 ;  /* 0x0000001209007c0c */ /* 0x000fe2000ef01270 */
[----:B--2---:R-:W-:-:S03]  /*2620*/  VIADD R16, R11, 0x28 ;  /* 0x000000280b107836 */ /* 0x004fc60000000000 */
        /* <DEDUP_REMOVED lines=14> */
[----:B------:R-:W-:Y:S02]  /*2710*/  IADD3 R18, P0, R68, UR21, RZ ;  /* 0x0000001544127c10 */ /* 0x000fe4000ff1e0ff */
[----:B------:R-:W-:-:S02]  /*2720*/  PRMT R12, R12, 0x9910, RZ ;  /* 0x000099100c0c7816 */ /* 0x000fc400000000ff */
[----:B------:R-:W-:Y:S02]  /*2730*/  IADD3.X R19, R69, UR12, RZ, P0, !PT ;  /* 0x0000000c45137c10 */ /* 0x000fe400087fe4ff */
[----:B------:R-:W-:Y:S02]  /*2740*/  ISETP.NE.AND P0, PT, R14, RZ, PT ;  /* 0x000000ff0e00720c */ /* 0x000fe40003f05270 */
[----:B------:R-:W-:Y:S02]  /*2750*/  LOP3.LUT R10, R10, UR14, RZ, 0xfc, !PT ;  /* 0x0000000e0a0a7c12 */ /* 0x000fe4000f8efcff */
[----:B------:R-:W-:Y:S02]  /*2760*/  LOP3.LUT R9, R9, UR14, RZ, 0xfc, !PT ;  /* 0x0000000e09097c12 */ /* 0x000fe4000f8efcff */
[----:B------:R-:W-:Y:S02]  /*2770*/  ISETP.NE.AND P0, PT, R13, RZ, P0 ;  /* 0x000000ff0d00720c */ /* 0x000fe40000705270 */
[----:B------:R-:W-:-:S02]  /*2780*/  ISETP.NE.AND P3, PT, R12, RZ, P3 ;  /* 0x000000ff0c00720c */ /* 0x000fc40001f65270 */
[----:B------:R-:W-:Y:S02]  /*2790*/  PRMT R10, R10, 0x9910, RZ ;  /* 0x000099100a0a7816 */ /* 0x000fe400000000ff */
[----:B------:R-:W-:Y:S02]  /*27a0*/  PRMT R9, R9, 0x9910, RZ ;  /* 0x0000991009097816 */ /* 0x000fe400000000ff */
[----:B------:R-:W-:Y:S02]  /*27b0*/  SEL R13, RZ, 0x100, !P0 ;  /* 0x00000100ff0d7807 */ /* 0x000fe40004000000 */
[----:B------:R-:W-:Y:S02]  /*27c0*/  SEL R12, RZ, 0x200, !P3 ;  /* 0x00000200ff0c7807 */ /* 0x000fe40005800000 */
[----:B------:R-:W-:Y:S02]  /*27d0*/  ISETP.NE.AND P2, PT, R10, RZ, P2 ;  /* 0x000000ff0a00720c */ /* 0x000fe40001745270 */
[----:B------:R-:W-:-:S02]  /*27e0*/  ISETP.NE.AND P1, PT, R9, RZ, P1 ;  /* 0x000000ff0900720c */ /* 0x000fc40000f25270 */
[----:B------:R-:W-:Y:S02]  /*27f0*/  SEL R10, RZ, 0x400, !P2 ;  /* 0x00000400ff0a7807 */ /* 0x000fe40005000000 */
[----:B------:R-:W-:Y:S02]  /*2800*/  SEL R9, RZ, 0x800, !P1 ;  /* 0x00000800ff097807 */ /* 0x000fe40004800000 */
[----:B------:R-:W-:Y:S02]  /*2810*/  LOP3.LUT R8, R12, R13, R8, 0xfe, !PT ;  /* 0x0000000d0c087212 */ /* 0x000fe400078efe08 */
[----:B------:R-:W-:Y:S02]  /*2820*/  PLOP3.LUT P0, PT, PT, PT, UP2, 0x40, 0x0 ;  /* 0x000000000000781c */ /* 0x000fe40003f0e828 */
[----:B------:R-:W-:Y:S02]  /*2830*/  LOP3.LUT R8, R9, R10, R8, 0xfe, !PT ;  /* 0x0000000a09087212 */ /* 0x000fe400078efe08 */
[----:B------:R-:W-:-:S02]  /*2840*/  ISETP.NE.AND P2, PT, R109, RZ, PT ;  /* 0x000000ff6d00720c */ /* 0x000fc40003f45270 */
[----:B------:R-:W-:Y:S02]  /*2850*/  SEL R8, R8, RZ, !P0 ;  /* 0x000000ff08087207 */ /* 0x000fe40004000000 */
[----:B------:R-:W-:Y:S02]  /*2860*/  ISETP.NE.AND P3, PT, RZ, UR14, PT ;  /* 0x0000000eff007c0c */ /* 0x000fe4000bf65270 */
[----:B------:R-:W-:Y:S01]  /*2870*/  ISETP.LT.AND P1, PT, R16, UR18, !P2 ;  /* 0x0000001210007c0c */ /* 0x000fe2000d721270 */
[----:B------:R-:W-:Y:S01]  /*2880*/  IMAD.SHL.U32 R9, R8, 0x8, RZ ;  /* 0x0000000808097824 */ /* 0x000fe200078e00ff */
[----:B------:R-:W-:-:S04]  /*2890*/  ISETP.LE.OR P0, PT, R16, R106, !P3 ;  /* 0x0000006a1000720c */ /* 0x000fc80005f03670 */
[----:B------:R-:W-:Y:S02]  /*28a0*/  PLOP3.LUT P1, PT, P1, P0, PT, 0x80, 0x0 ;  /* 0x000000000000781c */ /* 0x000fe40000f21070 */
[----:B------:R-:W-:Y:S01]  /*28b0*/  LOP3.LUT P0, RZ, R9, 0x8, RZ, 0xc0, !PT ;  /* 0x0000000809ff7812 */ /* 0x000fe2000780c0ff */
[----:B------:R-:W-:Y:S01]  /*28c0*/  IMAD.SHL.U32 R9, R8, 0x4, RZ ;  /* 0x0000000408097824 */ /* 0x000fe200078e00ff */
[----:B------:R-:W-:Y:S02]  /*28d0*/  P2R R11, PR, RZ, 0x2 ;  /* 0x00000002ff0b7803 */ /* 0x000fe40000000000 */
[----:B------:R-:W-:-:S04]  /*28e0*/  ISETP.NE.AND P1, PT, RZ, UR14, PT ;  /* 0x0000000eff007c0c */ /* 0x000fc8000bf25270 */
[C---:B------:R-:W-:Y:S02]  /*28f0*/  ISETP.LE.OR P3, PT, R16.reuse, R105, !P1 ;  /* 0x000000691000720c */ /* 0x040fe40004f63670 */
[C---:B------:R-:W-:Y:S02]  /*2900*/  ISETP.LE.OR P2, PT, R16.reuse, R104, !P1 ;  /* 0x000000681000720c */ /* 0x040fe40004f43670 */
[----:B------:R-:W-:Y:S01]  /*2910*/  ISETP.LE.OR P1, PT, R16, R103, !P1 ;  /* 0x000000671000720c */ /* 0x000fe20004f23670 */
        /* <DEDUP_REMOVED lines=9> */
[----:B------:R1:W-:Y:S01]  /*29b0*/  LDGSTS.E.LTC128B.64 [R102+0x8180], desc[UR24][R18.64+0x180], P0 ;  /* 0x0818018012667fae */ /* 0x0003e20008121b58 */
        /* <DEDUP_REMOVED lines=10> */
[----:B-1----:R-:W-:Y:S02]  /*2a60*/  CS2R R18, SRZ ;  /* 0x0000000000127805 */ /* 0x002fe4000001ff00 */
[----:B------:R-:W-:-:S03]  /*2a70*/  SHF.R.U32.HI R8, RZ, 0x8, R8 ;  /* 0x00000008ff087819 */ /* 0x000fc60000011608 */
[----:B------:R-:W-:Y:S01]  /*2a80*/  LDGSTS.E.LTC128B.64 [R102+0x9080], desc[UR24][R12.64+0x80], P0 ;  /* 0x090800800c667fae */ /* 0x000fe20008121b58 */
[----:B------:R-:W-:-:S13]  /*2a90*/  ISETP.NE.U32.AND P0, PT, R9, RZ, PT ;  /* 0x000000ff0900720c */ /* 0x000fda0003f05070 */
[----:B------:R-:W-:Y:S01]  /*2aa0*/  LDGSTS.E.LTC128B.64 [R102+0x9100], desc[UR24][R12.64+0x100], P0 ;  /* 0x091001000c667fae */ /* 0x000fe20008121b58 */
[----:B------:R-:W-:-:S13]  /*2ab0*/  ISETP.NE.U32.AND P0, PT, R8, RZ, PT ;  /* 0x000000ff0800720c */ /* 0x000fda0003f05070 */
[----:B------:R1:W-:Y:S01]  /*2ac0*/  LDGSTS.E.LTC128B.64 [R102+0x9180], desc[UR24][R12.64+0x180], P0 ;  /* 0x091801800c667fae */ /* 0x0003e20008121b58 */
[----:B------:R-:W-:-:S03]  /*2ad0*/  ISETP.LT.AND P0, PT, R16, UR18, !P6 ;  /* 0x0000001210007c0c */ /* 0x000fc6000f701270 */
[----:B------:R-:W0:Y:S01]  /*2ae0*/  LDGDEPBAR ;  /* 0x00000000000079af */ /* 0x000e220000000000 */
[----:B------:R-:W-:Y:S02]  /*2af0*/  PLOP3.LUT P3, PT, P0, P3, PT, 0x80, 0x0 ;  /* 0x000000000000781c */ /* 0x000fe40000767070 */
[----:B------:R-:W-:-:S04]  /*2b00*/  ISETP.LT.AND P0, PT, R16, UR18, !P5 ;  /* 0x0000001210007c0c */ /* 0x000fc8000ef01270 */
[----:B------:R-:W-:Y:S02]  /*2b10*/  PLOP3.LUT P2, PT, P0, P2, PT, 0x80, 0x0 ;  /* 0x000000000000781c */ /* 0x000fe40000745070 */
[----:B------:R-:W-:-:S04]  /*2b20*/  ISETP.LT.AND P0, PT, R16, UR18, !P4 ;  /* 0x0000001210007c0c */ /* 0x000fc8000e701270 */
[----:B------:R-:W-:Y:S02]  /*2b30*/  PLOP3.LUT P1, PT, P0, P1, PT, 0x80, 0x0 ;  /* 0x000000000000781c */ /* 0x000fe40000723070 */
[----:B------:R-:W-:-:S04]  /*2b40*/  ISETP.NE.AND P0, PT, R113, RZ, PT ;  /* 0x000000ff7100720c */ /* 0x000fc80003f05270 */
[----:B------:R-:W-:-:S04]  /*2b50*/  ISETP.LT.AND P0, PT, R7, UR18, !P0 ;  /* 0x0000001207007c0c */ /* 0x000fc8000c701270 */
[----:B------:R-:W-:Y:S01]  /*2b60*/  SEL R10, RZ, 0x100, !P0 ;  /* 0x00000100ff0a7807 */ /* 0x000fe20004000000 */
[----:B------:R-:W-:-:S04]  /*2b70*/  DEPBAR.LE SB0, 0x1 ;  /* 0x000080400000791a */ /* 0x000fc80000000000 */
[----:B------:R-:W-:Y:S01]  /*2b80*/  BAR.SYNC.DEFER_BLOCKING 0x0 ;  /* 0x0000000000007b1d */ /* 0x000fe20000010000 */
[----:B------:R-:W-:-:S04]  /*2b90*/  ISETP.NE.AND P0, PT, R112, RZ, PT ;  /* 0x000000ff7000720c */ /* 0x000fc80003f05270 */
[----:B------:R-:W-:-:S04]  /*2ba0*/  ISETP.LT.AND P0, PT, R7, UR18, !P0 ;  /* 0x0000001207007c0c */ /* 0x000fc8000c701270 */
[----:B------:R-:W-:Y:S02]  /*2bb0*/  SEL R9, RZ, 0x200, !P0 ;  /* 0x00000200ff097807 */ /* 0x000fe40004000000 */
[----:B------:R-:W-:Y:S02]  /*2bc0*/  ISETP.NE.AND P0, PT, R111, RZ, PT ;  /* 0x000000ff6f00720c */ /* 0x000fe40003f05270 */
[----:B------:R-:W-:Y:S02]  /*2bd0*/  LOP3.LUT R6, R9, R10, R6, 0xfe, !PT ;  /* 0x0000000a09067212 */ /* 0x000fe400078efe06 */
[----:B------:R-:W-:-:S04]  /*2be0*/  ISETP.LT.AND P0, PT, R7, UR18, !P0 ;  /* 0x0000001207007c0c */ /* 0x000fc8000c701270 */
[----:B------:R-:W-:Y:S02]  /*2bf0*/  SEL R8, RZ, 0x400, !P0 ;  /* 0x00000400ff087807 */ /* 0x000fe40004000000 */
[----:B------:R-:W-:-:S04]  /*2c00*/  ISETP.NE.AND P0, PT, R110, RZ, PT ;  /* 0x000000ff6e00720c */ /* 0x000fc80003f05270 */
[----:B------:R-:W-:-:S04]  /*2c10*/  ISETP.LT.AND P0, PT, R7, UR18, !P0 ;  /* 0x0000001207007c0c */ /* 0x000fc8000c701270 */
[----:B------:R-:W-:Y:S02]  /*2c20*/  SEL R15, RZ, 0x800, !P0 ;  /* 0x00000800ff0f7807 */ /* 0x000fe40004000000 */
[----:B------:R-:W-:Y:S02]  /*2c30*/  ISETP.GT.AND P0, PT, R106, R16, PT ;  /* 0x000000106a00720c */ /* 0x000fe40003f04270 */
[----:B------:R-:W-:Y:S02]  /*2c40*/  LOP3.LUT R6, R15, R8, R6, 0xfe, !PT ;  /* 0x000000080f067212 */ /* 0x000fe400078efe06 */
[----:B------:R-:W-:Y:S02]  /*2c50*/  CS2R R8, SRZ ;  /* 0x0000000000087805 */ /* 0x000fe4000001ff00 */
[----:B------:R-:W-:Y:S02]  /*2c60*/  SEL R14, RZ, 0x1, P0 ;  /* 0x00000001ff0e7807 */ /* 0x000fe40000000000 */
[----:B------:R-:W-:-:S04]  /*2c70*/  ISETP.GT.AND P0, PT, R105, R16, PT ;  /* 0x000000106900720c */ /* 0x000fc80003f04270 */
[----:B-1----:R-:W-:Y:S02]  /*2c80*/  SEL R13, RZ, 0x1, P0 ;  /* 0x00000001ff0d7807 */ /* 0x002fe40000000000 */
[----:B------:R-:W-:-:S04]  /*2c90*/  ISETP.GT.AND P0, PT, R104, R16, PT ;  /* 0x000000106800720c */ /* 0x000fc80003f04270 */
[----:B------:R-:W-:Y:S02]  /*2ca0*/  SEL R12, RZ, 0x1, P0 ;  /* 0x00000001ff0c7807 */ /* 0x000fe40000000000 */
[----:B------:R-:W-:Y:S02]  /*2cb0*/  ISETP.GT.AND P0, PT, R103, R16, PT ;  /* 0x000000106700720c */ /* 0x000fe40003f04270 */
[----:B------:R-:W-:Y:S02]  /*2cc0*/  CS2R R16, SRZ ;  /* 0x0000000000107805 */ /* 0x000fe4000001ff00 */
[----:B------:R-:W-:Y:S02]  /*2cd0*/  SEL R7, RZ, 0x1, P0 ;  /* 0x00000001ff077807 */ /* 0x000fe40000000000 */
[----:B------:R-:W-:Y:S02]  /*2ce0*/  IADD3 R124, P0, R4, UR28, RZ ;  /* 0x0000001c047c7c10 */ /* 0x000fe4000ff1e0ff */
[----:B------:R-:W-:-:S02]  /*2cf0*/  LOP3.LUT R4, R14, UR14, RZ, 0xfc, !PT ;  /* 0x0000000e0e047c12 */ /* 0x000fc4000f8efcff */
[----:B------:R-:W-:Y:S02]  /*2d00*/  CS2R R14, SRZ ;  /* 0x00000000000e7805 */ /* 0x000fe4000001ff00 */
[----:B------:R-:W-:Y:S02]  /*2d10*/  IADD3.X R123, R5, UR29, RZ, P0, !PT ;  /* 0x0000001d057b7c10 */ /* 0x000fe400087fe4ff */
[----:B------:R-:W-:Y:S02]  /*2d20*/  LOP3.LUT R5, R13, UR14, RZ, 0xfc, !PT ;  /* 0x0000000e0d057c12 */ /* 0x000fe4000f8efcff */
[----:B------:R-:W-:Y:S02]  /*2d30*/  ISETP.NE.AND P0, PT, R11, RZ, PT ;  /* 0x000000ff0b00720c */ /* 0x000fe40003f05270 */
[----:B------:R-:W-:Y:S02]  /*2d40*/  PRMT R4, R4, 0x9910, RZ ;  /* 0x0000991004047816 */ /* 0x000fe400000000ff */
[----:B------:R-:W-:-:S02]  /*2d50*/  PRMT R5, R5, 0x9910, RZ ;  /* 0x0000991005057816 */ /* 0x000fc400000000ff */
[----:B------:R-:W-:Y:S02]  /*2d60*/  LOP3.LUT R11, R12, UR14, RZ, 0xfc, !PT ;  /* 0x0000000e0c0b7c12 */ /* 0x000fe4000f8efcff */
[----:B------:R-:W-:Y:S02]  /*2d70*/  LOP3.LUT R7, R7, UR14, RZ, 0xfc, !PT ;  /* 0x0000000e07077c12 */ /* 0x000fe4000f8efcff */
[----:B------:R-:W-:Y:S02]  /*2d80*/  ISETP.NE.AND P0, PT, R4, RZ, P0 ;  /* 0x000000ff0400720c */ /* 0x000fe40000705270 */
[----:B------:R-:W-:Y:S02]  /*2d90*/  ISETP.NE.AND P3, PT, R5, RZ, P3 ;  /* 0x000000ff0500720c */ /* 0x000fe40001f65270 */
[----:B------:R-:W-:Y:S02]  /*2da0*/  PRMT R11, R11, 0x9910, RZ ;  /* 0x000099100b0b7816 */ /* 0x000fe400000000ff */
[----:B------:R-:W-:-:S02]  /*2db0*/  PRMT R7, R7, 0x9910, RZ ;  /* 0x0000991007077816 */ /* 0x000fc400000000ff */
[----:B------:R-:W-:Y:S02]  /*2dc0*/  SEL R4, RZ, 0x100, !P0 ;  /* 0x00000100ff047807 */ /* 0x000fe40004000000 */
[----:B------:R-:W-:Y:S02]  /*2dd0*/  SEL R5, RZ, 0x200, !P3 ;  /* 0x00000200ff057807 */ /* 0x000fe40005800000 */
[----:B------:R-:W-:Y:S02]  /*2de0*/  ISETP.NE.AND P2, PT, R11, RZ, P2 ;  /* 0x000000ff0b00720c */ /* 0x000fe40001745270 */
[----:B------:R-:W-:Y:S02]  /*2df0*/  ISETP.NE.AND P1, PT, R7, RZ, P1 ;  /* 0x000000ff0700720c */ /* 0x000fe40000f25270 */
[----:B------:R-:W-:Y:S02]  /*2e00*/  PLOP3.LUT P0, PT, PT, PT, UP0, 0x40, 0x0 ;  /* 0x000000000000781c */ /* 0x000fe40003f0e808 */
[----:B------:R-:W-:-:S02]  /*2e10*/  SEL R11, RZ, 0x400, !P2 ;  /* 0x00000400ff0b7807 */ /* 0x000fc40005000000 */
[----:B------:R-:W-:Y:S02]  /*2e20*/  SEL R12, RZ, 0x800, !P1 ;  /* 0x00000800ff0c7807 */ /* 0x000fe40004800000 */
[----:B------:R-:W-:Y:S02]  /*2e30*/  LOP3.LUT R3, R5, R4, R3, 0xfe, !PT ;  /* 0x0000000405037212 */ /* 0x000fe400078efe03 */
[----:B------:R-:W-:Y:S02]  /*2e40*/  CS2R R4, SRZ ;  /* 0x0000000000047805 */ /* 0x000fe4000001ff00 */
[----:B------:R-:W-:Y:S02]  /*2e50*/  SEL R120, R6, RZ, !P0 ;  /* 0x000000ff06787207 */ /* 0x000fe40004000000 */
[----:B------:R-:W-:Y:S02]  /*2e60*/  CS2R R6, SRZ ;  /* 0x0000000000067805 */ /* 0x000fe4000001ff00 */
[----:B------:R-:W-:-:S02]  /*2e70*/  LOP3.LUT R3, R12, R11, R3, 0xfe, !PT ;  /* 0x0000000b0c037212 */ /* 0x000fc400078efe03 */
[----:B------:R-:W-:Y:S02]  /*2e80*/  CS2R R12, SRZ ;  /* 0x00000000000c7805 */ /* 0x000fe4000001ff00 */
[----:B------:R-:W-:Y:S01]  /*2e90*/  PLOP3.LUT P0, PT, PT, PT, UP0, 0x40, 0x0 ;  /* 0x000000000000781c */ /* 0x000fe20003f0e808 */
[----:B------:R-:W-:Y:S01]  /*2ea0*/  UISETP.GE.AND UP0, UPT, UR5, 0x1, UPT ;  /* 0x000000010500788c */ /* 0x000fe2000bf06270 */
[----:B------:R-:W-:Y:S02]  /*2eb0*/  CS2R R10, SRZ ;  /* 0x00000000000a7805 */ /* 0x000fe4000001ff00 */
[----:B------:R-:W-:Y:S02]  /*2ec0*/  SEL R119, R3, RZ, !P0 ;  /* 0x000000ff03777207 */ /* 0x000fe40004000000 */
[----:B------:R-:W-:Y:S02]  /*2ed0*/  SHF.R.U32.HI R3, RZ, 0x5, R2 ;  /* 0x00000005ff037819 */ /* 0x000fe40000011602 */
[----:B------:R-:W-:-:S04]  /*2ee0*/  PLOP3.LUT P0, PT, PT, PT, UP0, 0x40, 0x0 ;  /* 0x000000000000781c */ /* 0x000fc80003f0e808 */
[----:B------:R-:W1:Y:S02]  /*2ef0*/  SHFL.IDX PT, R3, R3, RZ, 0x1f ;  /* 0x00001fff03037589 */ /* 0x000e6400000e0000 */
[----:B-1----:R-:W-:-:S13]  /*2f00*/  R2UR UR26, R3 ;  /* 0x00000000031a72ca */ /* 0x002fda00000e0000 */
[----:B------:R-:W-:-:S04]  /*2f10*/  USHF.R.S32.HI UR28, URZ, 0x1f, UR26 ;  /* 0x0000001f3f1c7899 */ /* 0x000fc8000801141a */
[----:B------:R-:W-:-:S04]  /*2f20*/  ULEA.HI UR28, UR28, UR26, URZ, 0x2 ;  /* 0x0000001a1c1c7291 */ /* 0x000fc8000f8f103f */
[----:B------:R-:W-:Y:S02]  /*2f30*/  ULOP3.LUT UR5, UR28, 0xfffffffc, URZ, 0xc0, !UPT ;  /* 0xfffffffc1c057892 */ /* 0x000fe4000f8ec03f */
[----:B------:R-:W-:Y:S02]  /*2f40*/  USHF.R.S32.HI UR28, URZ, 0x2, UR28 ;  /* 0x000000023f1c7899 */ /* 0x000fe4000801141c */
[----:B------:R-:W-:Y:S02]  /*2f50*/  UIADD3 UR5, UR26, -UR5, URZ ;  /* 0x800000051a057290 */ /* 0x000fe4000fffe03f */
[----:B------:R-:W-:Y:S02]  /*2f60*/  USHF.L.U32 UR40, UR28, 0xa, URZ ;  /* 0x0000000a1c287899 */ /* 0x000fe4000800063f */
[----:B------:R-:W-:-:S04]  /*2f70*/  ULEA.HI UR27, UR5, UR5, URZ, 0x1 ;  /* 0x00000005051b7291 */ /* 0x000fc8000f8f083f */
[----:B------:R-:W-:Y:S02]  /*2f80*/  ULOP3.LUT UR26, UR27, 0xfffffffe, URZ, 0xc0, !UPT ;  /* 0xfffffffe1b1a7892 */ /* 0x000fe4000f8ec03f */
[----:B------:R-:W-:Y:S02]  /*2f90*/  USHF.R.S32.HI UR27, URZ, 0x1, UR27 ;  /* 0x000000013f1b7899 */ /* 0x000fe4000801141b */
[----:B------:R-:W-:Y:S02]  /*2fa0*/  UIADD3 UR26, UR5, -UR26, URZ ;  /* 0x8000001a051a7290 */ /* 0x000fe4000fffe03f */
[----:B------:R-:W-:Y:S02]  /*2fb0*/  ULEA UR5, UR27, UR40, 0x5 ;  /* 0x000000281b057291 */ /* 0x000fe4000f8e283f */
[----:B------:R-:W-:Y:S01]  /*2fc0*/  ULEA UR40, UR26, UR40, 0x5 ;  /* 0x000000281a287291 */ /* 0x000fe2000f8e283f */
[----:B------:R-:W-:Y:S11]  /*2fd0*/  @P0 BRA `(.L_x_3) ;  /* 0x0000001800700947 */ /* 0x000ff60003800000 */
[----:B------:R-:W-:Y:S01]  /*2fe0*/  IMAD.U32 R101, RZ, RZ, UR22 ;  /* 0x00000016ff657e24 */ /* 0x000fe2000f8e00ff */
[----:B------:R-:W-:Y:S01]  /*2ff0*/  USHF.L.U32 UR5, UR5, 0x3, URZ ;  /* 0x0000000305057899 */ /* 0x000fe2000800063f */
[----:B------:R-:W-:Y:S01]  /*3000*/  IMAD.U32 R3, RZ, RZ, UR22 ;  /* 0x00000016ff037e24 */ /* 0x000fe2000f8e00ff */
[----:B------:R-:W-:Y:S01]  /*3010*/  LOP3.LUT R55, R2, 0x7, RZ, 0xc0, !PT ;  /* 0x0000000702377812 */ /* 0x000fe200078ec0ff */
[----:B------:R-:W-:Y:S01]  /*3020*/  IMAD.U32 R100, RZ, RZ, UR23 ;  /* 0x00000017ff647e24 */ /* 0x000fe2000f8e00ff */
[----:B------:R-:W-:Y:S01]  /*3030*/  LEA R101, P0, R101, R68, 0x1 ;  /* 0x0000004465657211 */ /* 0x000fe200078008ff */
[----:B------:R-:W-:Y:S01]  /*3040*/  USHF.R.S32.HI UR40, URZ, 0x1, UR40 ;  /* 0x000000013f287899 */ /* 0x000fe20008011428 */
[----:B------:R-:W-:Y:S01]  /*3050*/  VIADD R122, R0, UR36 ;  /* 0x00000024007a7c36 */ /* 0x000fe20008000000 */
[----:B------:R-:W-:Y:S01]  /*3060*/  ULOP3.LUT UR46, URZ, UR46, URZ, 0x33, !UPT ;  /* 0x0000002e3f2e7292 */ /* 0x000fe2000f8e333f */
[----:B------:R-:W-:Y:S01]  /*3070*/  LEA.HI.X R100, R3, R69, R100, 0x1, P0 ;  /* 0x0000004503647211 */ /* 0x000fe200000f0c64 */
[----:B------:R-:W-:Y:S01]  /*3080*/  ULOP3.LUT UR37, URZ, UR37, URZ, 0x33, !UPT ;  /* 0x000000253f257292 */ /* 0x000fe2000f8e333f */
[----:B------:R-:W-:Y:S01]  /*3090*/  LOP3.LUT R3, R2, 0x1f, RZ, 0xc0, !PT ;  /* 0x0000001f02037812 */ /* 0x000fe200078ec0ff */
[----:B------:R-:W-:Y:S01]  /*30a0*/  USHF.L.U64.HI UR22, UR10, 0x1, UR11 ;  /* 0x000000010a167899 */ /* 0x000fe2000801020b */
[----:B------:R-:W-:Y:S01]  /*30b0*/  IMAD R122, R85, 0x2, R122 ;  /* 0x00000002557a7824 */ /* 0x000fe200078e027a */
[----:B------:R-:W-:Y:S01]  /*30c0*/  UISETP.LT.AND UP0, UPT, UR46, UR37, UPT ;  /* 0x000000252e00728c */ /* 0x000fe2000bf01270 */
[----:B------:R-:W-:Y:S01]  /*30d0*/  SHF.R.U32.HI R3, RZ, 0x3, R3 ;  /* 0x00000003ff037819 */ /* 0x000fe20000011603 */
[----:B------:R-:W-:Y:S01]  /*30e0*/  USHF.L.U32 UR23, UR10, 0x1, URZ ;  /* 0x000000010a177899 */ /* 0x000fe2000800063f */
[----:B------:R-:W-:Y:S01]  /*30f0*/  VIADD R118, R86, 0x30 ;  /* 0x0000003056767836 */ /* 0x000fe20000000000 */
[----:B------:R-:W-:Y:S01]  /*3100*/  UIMAD.WIDE.U32 UR38, UR10, 0x3, URZ ;  /* 0x000000030a2678a5 */ /* 0x000fe2000f8e003f */
[C---:B------:R-:W-:Y:S01]  /*3110*/  LOP3.LUT R68, R3.reuse, 0x7, R2, 0x78, !PT ;  /* 0x0000000703447812 */ /* 0x040fe200078e7802 */
[C---:B------:R-:W-:Y:S01]  /*3120*/  IMAD.SHL.U32 R54, R3.reuse, 0x20, RZ ;  /* 0x0000002003367824 */ /* 0x040fe200078e00ff */
[----:B------:R-:W-:Y:S01]  /*3130*/  UIMAD UR11, UR11, 0x3, URZ ;  /* 0x000000030b0b78a4 */ /* 0x000fe2000f8e023f */
[----:B------:R-:W-:Y:S01]  /*3140*/  VIADD R122, R122, 0x38 ;  /* 0x000000387a7a7836 */ /* 0x000fe20000000000 */
[----:B------:R-:W-:Y:S01]  /*3150*/  USEL UR37, UR46, UR37, !UP0 ;  /* 0x000000252e257287 */ /* 0x000fe2000c000000 */
[----:B------:R-:W-:Y:S01]  /*3160*/  IMAD R3, R3, 0x20, R68 ;  /* 0x0000002003037824 */ /* 0x000fe200078e0244 */
[----:B------:R-:W-:Y:S01]  /*3170*/  LOP3.LUT R2, R54, 0xffffffe0, R55, 0xe2, !PT ;  /* 0xffffffe036027812 */ /* 0x000fe200078ee237 */
[----:B------:R-:W-:-:S02]  /*3180*/  UIADD3 UR35, UR4, 0x4000, URZ ;  /* 0x0000400004237890 */ /* 0x000fc4000fffe03f */
[----:B------:R-:W-:Y:S01]  /*3190*/  UIADD3 UR10, UP6, UR23, 0x100, URZ ;  /* 0x00000100170a7890 */ /* 0x000fe2000ffde03f */
[----:B------:R-:W-:Y:S01]  /*31a0*/  LEA R3, R3, UR4, 0x4 ;  /* 0x0000000403037c11 */ /* 0x000fe2000f8e20ff */
[C---:B------:R-:W-:Y:S01]  /*31b0*/  VIADD R54, R2.reuse, UR40 ;  /* 0x0000002802367c36 */ /* 0x040fe20008000000 */
[----:B------:R-:W-:Y:S01]  /*31c0*/  UIADD3 UR11, UR39, UR11, URZ ;  /* 0x0000000b270b7290 */ /* 0x000fe2000fffe03f */
[----:B------:R-:W-:Y:S01]  /*31d0*/  IMAD.SHL.U32 R2, R2, 0x10, RZ ;  /* 0x0000001002027824 */ /* 0x000fe200078e00ff */
[----:B------:R-:W-:Y:S01]  /*31e0*/  UIADD3 UR29, UP5, UR38, 0x180, URZ ;  /* 0x00000180261d7890 */ /* 0x000fe2000ffbe03f */
[----:B------:R-:W1:Y:S01]  /*31f0*/  LDS.128 R72, [R3+UR5+0x6000] ;  /* 0x0060000503487984 */ /* 0x000e620008000c00 */
[----:B------:R-:W-:Y:S01]  /*3200*/  LEA R54, R54, UR4, 0x4 ;  /* 0x0000000436367c11 */ /* 0x000fe2000f8e20ff */
[----:B------:R-:W-:Y:S01]  /*3210*/  UIADD3 UR30, UP4, UR38, 0x100, URZ ;  /* 0x00000100261e7890 */ /* 0x000fe2000ff9e03f */
[----:B------:R-:W-:Y:S01]  /*3220*/  LOP3.LUT R0, R2, 0x40, RZ, 0x3c, !PT ;  /* 0x0000004002007812 */ /* 0x000fe200078e3cff */
[----:B------:R-:W2:Y:S01]  /*3230*/  LDS.128 R76, [R3+UR5+0x6080] ;  /* 0x00608005034c7984 */ /* 0x000ea20008000c00 */
[----:B------:R-:W-:-:S02]  /*3240*/  UIADD3 UR31, UP3, UR38, 0x80, URZ ;  /* 0x00000080261f7890 */ /* 0x000fc4000ff7e03f */
[----:B------:R-:W-:Y:S01]  /*3250*/  UIADD3 UR32, UP2, UR23, 0x180, URZ ;  /* 0x0000018017207890 */ /* 0x000fe2000ff5e03f */
[----:B------:R-:W3:Y:S01]  /*3260*/  LDS.128 R68, [R54] ;  /* 0x0000000036447984 */ /* 0x000ee20000000c00 */
[----:B------:R-:W-:Y:S02]  /*3270*/  UIADD3 UR33, UP1, UR23, 0x80, URZ ;  /* 0x0000008017217890 */ /* 0x000fe4000ff3e03f */
[----:B------:R-:W-:Y:S01]  /*3280*/  ULEA UR4, UR40, UR4, 0x4 ;  /* 0x0000000428047291 */ /* 0x000fe2000f8e203f */
[----:B------:R4:W1:Y:S01]  /*3290*/  LDS.128 R80, [R54+0x80] ;  /* 0x0000800036507984 */ /* 0x0008620000000c00 */
[----:B------:R-:W-:Y:S01]  /*32a0*/  UIADD3 UR52, -UR37, -0x2, URZ ;  /* 0xfffffffe25347890 */ /* 0x000fe2000fffe13f */
[----:B------:R-:W-:Y:S01]  /*32b0*/  UMOV UR48, URZ ;  /* 0x0000003f00307c82 */ /* 0x000fe20008000000 */
[----:B------:R-:W-:Y:S01]  /*32c0*/  UMOV UR34, 0x2 ;  /* 0x0000000200227882 */ /* 0x000fe20000000000 */
[----:B------:R-:W-:Y:S02]  /*32d0*/  UIADD3.X UR40, URZ, UR22, URZ, UP6, !UPT ;  /* 0x000000163f287290 */ /* 0x000fe4000b7fe43f */
[----:B------:R-:W-:-:S02]  /*32e0*/  UIADD3.X UR41, URZ, UR11, URZ, UP5, !UPT ;  /* 0x0000000b3f297290 */ /* 0x000fc4000affe43f */
[----:B------:R-:W-:Y:S02]  /*32f0*/  UIADD3.X UR42, URZ, UR11, URZ, UP4, !UPT ;  /* 0x0000000b3f2a7290 */ /* 0x000fe4000a7fe43f */
[----:B------:R-:W-:Y:S02]  /*3300*/  UIADD3.X UR43, URZ, UR11, URZ, UP3, !UPT ;  /* 0x0000000b3f2b7290 */ /* 0x000fe40009ffe43f */
[----:B------:R-:W-:Y:S02]  /*3310*/  UIADD3.X UR44, URZ, UR22, URZ, UP2, !UPT ;  /* 0x000000163f2c7290 */ /* 0x000fe400097fe43f */
[----:B------:R-:W-:Y:S02]  /*3320*/  UIADD3.X UR45, URZ, UR22, URZ, UP1, !UPT ;  /* 0x000000163f2d7290 */ /* 0x000fe40008ffe43f */
[----:B------:R-:W-:Y:S01]  /*3330*/  UIADD3 UR4, UR4, 0x800, URZ ;  /* 0x0000080004047890 */ /* 0x000fe2000fffe03f */
[----:B------:R-:W-:Y:S01]  /*3340*/  UMOV UR51, 0x4000 ;  /* 0x0000400000337882 */ /* 0x000fe20000000000 */
[----:B------:R-:W-:Y:S01]  /*3350*/  UMOV UR37, 0xffffc000 ;  /* 0xffffc00000257882 */ /* 0x000fe20000000000 */
[----:B------:R-:W-:Y:S01]  /*3360*/  UMOV UR36, 0xfffffb80 ;  /* 0xfffffb8000247882 */ /* 0x000fe20000000000 */
[----:B----4-:R-:W-:-:S08]  /*3370*/  CS2R R54, SRZ ;  /* 0x0000000000367805 */ /* 0x010fd0000001ff00 */
.L_x_4:
[----:B------:R-:W-:-:S04]  /*3380*/  DEPBAR.LE SB5, 0xc ;  /* 0x0000d3000000791a */ /* 0x000fc80000000000 */
[C---:B-1-3--:R-:W5:Y:S01]  /*3390*/  DMMA.8x8x4 R4, R68.reuse, R72, R4 ;  /* 0x000000484404723f */ /* 0x04af620000000004 */
[----:B------:R-:W-:Y:S01]  /*33a0*/  LDS.128 R92, [R2+UR4] ;  /* 0x00000004025c7984 */ /* 0x000fe20008000c00 */
[----:B------:R-:W-:Y:S02]  /*33b0*/  UIADD3 UR47, UR5, -0x4000, URZ ;  /* 0xffffc000052f7890 */ /* 0x000fe4000fffe03f */
[----:B------:R-:W-:Y:S01]  /*33c0*/  IADD3 R130, P0, R101, UR23, RZ ;  /* 0x0000001765827c10 */ /* 0x000fe2000ff1e0ff */
[----:B------:R-:W-:Y:S01]  /*33d0*/  IMAD.MOV.U32 R125, RZ, RZ, R123 ;  /* 0x000000ffff7d7224 */ /* 0x000fe200078e007b */
[----:B------:R-:W-:Y:S01]  /*33e0*/  UISETP.NE.AND UP0, UPT, UR52, 0x2, UPT ;  /* 0x000000023400788c */ /* 0x000fe2000bf05270 */
[----:B------:R-:W-:Y:S01]  /*33f0*/  VIADD R127, R108, UR35 ;  /* 0x000000236c7f7c36 */ /* 0x000fe20008000000 */
[----:B------:R-:W-:Y:S01]  /*3400*/  IADD3.X R131, R100, UR22, RZ, P0, !PT ;  /* 0x0000001664837c10 */ /* 0x000fe200087fe4ff */
[----:B--2---:R-:W2:Y:S01]  /*3410*/  LDS.128 R84, [R3+UR5+0x6800] ;  /* 0x0068000503547984 */ /* 0x004ea20008000c00 */
[----:B------:R-:W-:Y:S01]  /*3420*/  IADD3 R128, P0, R124, UR8, RZ ;  /* 0x000000087c807c10 */ /* 0x000fe2000ff1e0ff */
[----:B------:R-:W-:Y:S01]  /*3430*/  VIADD R121, R2, UR4 ;  /* 0x0000000402797c36 */ /* 0x000fe20008000000 */
[----:B------:R-:W-:Y:S01]  /*3440*/  UIADD3 UR48, UR48, 0x1, URZ ;  /* 0x0000000130307890 */ /* 0x000fe2000fffe03f */
[----:B------:R-:W-:Y:S01]  /*3450*/  IMAD.SHL.U32 R126, R120, 0x8, RZ ;  /* 0x00000008787e7824 */ /* 0x000fe200078e00ff */
[----:B------:R-:W-:Y:S01]  /*3460*/  IADD3.X R129, R123, UR9, RZ, P0, !PT ;  /* 0x000000097b817c10 */ /* 0x000fe200087fe4ff */
[----:B------:R-:W-:Y:S01]  /*3470*/  VIADD R123, R102, UR51 ;  /* 0x00000033667b7c36 */ /* 0x000fe20008000000 */
[C---:B------:R-:W5:Y:S01]  /*3480*/  DMMA.8x8x4 R8, R68.reuse, R74, R8 ;  /* 0x0000004a4408723f */ /* 0x040f620000000008 */
[----:B------:R-:W2:Y:S01]  /*3490*/  LDS.128 R88, [R3+UR5+0x6880] ;  /* 0x0068800503587984 */ /* 0x000ea20008000c00 */
[----:B------:R-:W-:Y:S01]  /*34a0*/  UIADD3 UR50, UR4, 0x800, URZ ;  /* 0x0000080004327890 */ /* 0x000fe2000fffe03f */
[----:B------:R-:W-:Y:S01]  /*34b0*/  ISETP.NE.AND P1, PT, R116, RZ, PT ;  /* 0x000000ff7400720c */ /* 0x000fe20003f25270 */
[----:B------:R-:W-:Y:S01]  /*34c0*/  UIADD3 UR52, UR52, -0x1, URZ ;  /* 0xffffffff34347890 */ /* 0x000fe2000fffe03f */
[----:B------:R-:W-:Y:S01]  /*34d0*/  IADD3 R132, P0, R101, UR33, RZ ;  /* 0x0000002165847c10 */ /* 0x000fe2000ff1e0ff */
[----:B------:R-:W-:Y:S01]  /*34e0*/  UIADD3 UR34, UR34, 0x1, URZ ;  /* 0x0000000122227890 */ /* 0x000fe2000fffe03f */
[----:B------:R-:W-:Y:S02]  /*34f0*/  ISETP.LT.AND P1, PT, R118, UR18, !P1 ;  /* 0x0000001276007c0c */ /* 0x000fe4000cf21270 */
[----:B------:R-:W1:Y:S01]  /*3500*/  LDS.128 R96, [R2+UR4+0x80] ;  /* 0x0000800402607984 */ /* 0x000e620008000c00 */
[----:B------:R-:W-:Y:S01]  /*3510*/  IADD3.X R133, R100, UR45, RZ, P0, !PT ;  /* 0x0000002d64857c10 */ /* 0x000fe200087fe4ff */
[----:B------:R-:W-:Y:S01]  /*3520*/  UISETP.NE.AND UP1, UPT, UR34, 0x3, UPT ;  /* 0x000000032200788c */ /* 0x000fe2000bf25270 */
[----:B------:R-:W-:Y:S01]  /*3530*/  LOP3.LUT P0, RZ, R126, 0x8, RZ, 0xc0, !PT ;  /* 0x000000087eff7812 */ /* 0x000fe2000780c0ff */
[----:B------:R-:W-:Y:S01]  /*3540*/  IMAD.SHL.U32 R126, R120, 0x4, RZ ;  /* 0x00000004787e7824 */ /* 0x000fe200078e00ff */
[----:B------:R-:W-:Y:S01]  /*3550*/  ISETP.NE.AND P2, PT, R115, RZ, PT ;  /* 0x000000ff7300720c */ /* 0x000fe20003f45270 */
[----:B------:R-:W-:Y:S01]  /*3560*/  USEL UR49, UR37, 0x2000, !UP1 ;  /* 0x0000200025317887 */ /* 0x000fe2000c800000 */
[C---:B------:R-:W5:Y:S01]  /*3570*/  DMMA.8x8x4 R12, R68.reuse, R76, R12 ;  /* 0x0000004c440c723f */ /* 0x040f62000000000c */
[----:B------:R-:W-:Y:S02]  /*3580*/  USEL UR34, UR34, URZ, UP1 ;  /* 0x0000003f22227287 */ /* 0x000fe40008800000 */
[----:B------:R-:W-:Y:S01]  /*3590*/  ISETP.LT.AND P2, PT, R118, UR18, !P2 ;  /* 0x0000001276007c0c */ /* 0x000fe2000d741270 */
[----:B------:R-:W-:Y:S01]  /*35a0*/  UIADD3 UR51, UR49, UR51, URZ ;  /* 0x0000003331337290 */ /* 0x000fe2000fffe03f */
[----:B------:R-:W-:Y:S04]  /*35b0*/  ISETP.NE.AND P3, PT, R114, RZ, PT ;  /* 0x000000ff7200720c */ /* 0x000fe80003f65270 */
[----:B------:R-:W-:Y:S01]  /*35c0*/  @!PT LDS RZ, [RZ] ;  /* 0x00000000fffff984 */ /* 0x000fe20000000800 */
[----:B------:R-:W-:Y:S01]  /*35d0*/  @!PT LDS RZ, [RZ] ;  /* 0x00000000fffff984 */ /* 0x000fe20000000800 */
[----:B------:R-:W-:Y:S01]  /*35e0*/  @!PT LDS RZ, [RZ] ;  /* 0x00000000fffff984 */ /* 0x000fe20000000800 */
[----:B------:R3:W-:Y:S01]  /*35f0*/  LDGSTS.E.LTC128B.64 [R127], desc[UR24][R124.64], P0 ;  /* 0x000000007c7f7fae */ /* 0x0007e20008121b58 */
[----:B------:R-:W-:Y:S01]  /*3600*/  LOP3.LUT P0, RZ, R126, 0x8, RZ, 0xc0, !PT ;  /* 0x000000087eff7812 */ /* 0x000fe2000780c0ff */
[C---:B------:R-:W-:Y:S01]  /*3610*/  IMAD.SHL.U32 R126, R119.reuse, 0x8, RZ ;  /* 0x00000008777e7824 */ /* 0x040fe200078e00ff */
[----:B------:R-:W-:Y:S04]  /*3620*/  ISETP.LT.AND P3, PT, R118, UR18, !P3 ;  /* 0x0000001276007c0c */ /* 0x000fe8000df61270 */
[-C--:B------:R-:W5:Y:S07]  /*3630*/  DMMA.8x8x4 R16, R68, R78.reuse, R16 ;  /* 0x0000004e4410723f */ /* 0x080f6e0000000010 */
[----:B------:R4:W-:Y:S01]  /*3640*/  LDGSTS.E.LTC128B.64 [R127+0x200], desc[UR24][R128.64], P0 ;  /* 0x00200000807f7fae */ /* 0x0009e20008121b58 */
[----:B------:R-:W-:Y:S01]  /*3650*/  LOP3.LUT P0, RZ, R126, 0x8, RZ, 0xc0, !PT ;  /* 0x000000087eff7812 */ /* 0x000fe2000780c0ff */
[----:B------:R-:W-:Y:S01]  /*3660*/  IMAD.SHL.U32 R126, R119, 0x4, RZ ;  /* 0x00000004777e7824 */ /* 0x000fe200078e00ff */
[----:B------:R-:W-:Y:S06]  /*3670*/  DEPBAR.LE SB5, 0xc ;  /* 0x0000d3000000791a */ /* 0x000fec0000000000 */
[C---:B------:R-:W5:Y:S04]  /*3680*/  DMMA.8x8x4 R20, R70.reuse, R78, R20 ;  /* 0x0000004e4614723f */ /* 0x040f680000000014 */
[----:B---3--:R-:W-:Y:S01]  /*3690*/  IMAD.SHL.U32 R124, R120, 0x2, RZ ;  /* 0x00000002787c7824 */ /* 0x008fe200078e00ff */
[----:B------:R3:W-:Y:S01]  /*36a0*/  LDGSTS.E.LTC128B.64 [R123+0x6000], desc[UR24][R130.64], P0 ;  /* 0x06000000827b7fae */ /* 0x0007e20008121b58 */
[----:B------:R-:W-:Y:S10]  /*36b0*/  LOP3.LUT P0, RZ, R126, 0x8, RZ, 0xc0, !PT ;  /* 0x000000087eff7812 */ /* 0x000ff4000780c0ff */
[C---:B------:R-:W5:Y:S03]  /*36c0*/  DMMA.8x8x4 R24, R70.reuse, R76, R24 ;  /* 0x0000004c4618723f */ /* 0x040f660000000018 */
[----:B----4-:R4:W-:Y:S01]  /*36d0*/  LDGSTS.E.LTC128B.64 [R123+0x6080], desc[UR24][R132.64], P0 ;  /* 0x06080000847b7fae */ /* 0x0109e20008121b58 */
[----:B------:R-:W-:Y:S04]  /*36e0*/  IADD3 R136, P0, R128, UR8, RZ ;  /* 0x0000000880887c10 */ /* 0x000fe8000ff1e0ff */
[----:B------:R-:W-:Y:S02]  /*36f0*/  IADD3.X R137, R129, UR9, RZ, P0, !PT ;  /* 0x0000000981897c10 */ /* 0x000fe400087fe4ff */
[----:B------:R-:W-:Y:S06]  /*3700*/  IADD3 R128, P0, R101, UR10, RZ ;  /* 0x0000000a65807c10 */ /* 0x000fec000ff1e0ff */
[C---:B------:R-:W5:Y:S04]  /*3710*/  DMMA.8x8x4 R28, R70.reuse, R74, R28 ;  /* 0x0000004a461c723f */ /* 0x040f68000000001c */
[----:B------:R-:W-:Y:S02]  /*3720*/  IADD3.X R129, R100, UR40, RZ, P0, !PT ;  /* 0x0000002864817c10 */ /* 0x000fe400087fe4ff */
[----:B---3--:R-:W-:Y:S04]  /*3730*/  IADD3 R130, P0, R136, UR8, RZ ;  /* 0x0000000888827c10 */ /* 0x008fe8000ff1e0ff */
[----:B------:R-:W-:Y:S02]  /*3740*/  IADD3.X R131, R137, UR9, RZ, P0, !PT ;  /* 0x0000000989837c10 */ /* 0x000fe400087fe4ff */
[----:B------:R-:W-:Y:S01]  /*3750*/  LOP3.LUT P0, RZ, R124, 0x8, RZ, 0xc0, !PT ;  /* 0x000000087cff7812 */ /* 0x000fe2000780c0ff */
[----:B------:R-:W-:Y:S03]  /*3760*/  IMAD.SHL.U32 R124, R119, 0x2, RZ ;  /* 0x00000002777c7824 */ /* 0x000fe600078e00ff */
[-C--:B----4-:R4:W5:Y:S02]  /*3770*/  DMMA.8x8x4 R32, R70, R72.reuse, R32 ;  /* 0x000000484620723f */ /* 0x0909640000000020 */
[----:B----4-:R-:W-:Y:S01]  /*3780*/  LDS.128 R68, [R0+UR4+0x800] ;  /* 0x0008000400447984 */ /* 0x010fe20008000c00 */
[----:B------:R-:W-:Y:S11]  /*3790*/  DEPBAR.LE SB5, 0xc ;  /* 0x0000d3000000791a */ /* 0x000ff60000000000 */
[----:B------:R-:W-:Y:S02]  /*37a0*/  @!UPT UIADD3 URZ, URZ, URZ, URZ ;  /* 0x0000003f3f3ff290 */ /* 0x000fe4000fffe03f */
[C---:B------:R-:W5:Y:S11]  /*37b0*/  DMMA.8x8x4 R36, R80.reuse, R72, R36 ;  /* 0x000000485024723f */ /* 0x040f760000000024 */
[----:B------:R-:W-:Y:S05]  /*37c0*/  @!UPT UIADD3 URZ, URZ, URZ, URZ ;  /* 0x0000003f3f3ff290 */ /* 0x000fea000fffe03f */
[C---:B------:R-:W5:Y:S11]  /*37d0*/  DMMA.8x8x4 R40, R80.reuse, R74, R40 ;  /* 0x0000004a5028723f */ /* 0x040f760000000028 */
[----:B------:R-:W-:Y:S05]  /*37e0*/  @!UPT UIADD3 URZ, URZ, URZ, URZ ;  /* 0x0000003f3f3ff290 */ /* 0x000fea000fffe03f */
[C---:B------:R-:W5:Y:S11]  /*37f0*/  DMMA.8x8x4 R44, R80.reuse, R76, R44 ;  /* 0x0000004c502c723f */ /* 0x040f76000000002c */
[----:B------:R-:W-:Y:S05]  /*3800*/  @!UPT UIADD3 URZ, URZ, URZ, URZ ;  /* 0x0000003f3f3ff290 */ /* 0x000fea000fffe03f */
[-C--:B------:R-:W5:Y:S01]  /*3810*/  DMMA.8x8x4 R48, R80, R78.reuse, R48 ;  /* 0x0000004e5030723f */ /* 0x080f620000000030 */
[----:B------:R-:W-:Y:S11]  /*3820*/  DEPBAR.LE SB5, 0xc ;  /* 0x0000d3000000791a */ /* 0x000ff60000000000 */
[----:B------:R-:W-:Y:S04]  /*3830*/  @!UPT UIADD3 URZ, URZ, URZ, URZ ;  /* 0x0000003f3f3ff290 */ /* 0x000fe8000fffe03f */
[C---:B------:R-:W5:Y:S11]  /*3840*/  DMMA.8x8x4 R52, R82.reuse, R78, R52 ;  /* 0x0000004e5234723f */ /* 0x040f760000000034 */
[----:B------:R-:W-:Y:S05]  /*3850*/  @!UPT UIADD3 URZ, URZ, URZ, URZ ;  /* 0x0000003f3f3ff290 */ /* 0x000fea000fffe03f */
[C---:B------:R3:W5:Y:S02]  /*3860*/  DMMA.8x8x4 R56, R82.reuse, R76, R56 ;  /* 0x0000004c5238723f */ /* 0x0407640000000038 */
[----:B---3--:R-:W-:Y:S11]  /*3870*/  LDS.128 R76, [R3+UR5+0x7080] ;  /* 0x00708005034c7984 */ /* 0x008ff60008000c00 */
[----:B------:R-:W-:Y:S03]  /*3880*/  @!UPT UIADD3 URZ, URZ, URZ, URZ ;  /* 0x0000003f3f3ff290 */ /* 0x000fe6000fffe03f */
[C---:B------:R-:W5:Y:S11]  /*3890*/  DMMA.8x8x4 R60, R82.reuse, R74, R60 ;  /* 0x0000004a523c723f */ /* 0x040f76000000003c */
[----:B------:R-:W-:Y:S05]  /*38a0*/  @!UPT UIADD3 URZ, URZ, URZ, URZ ;  /* 0x0000003f3f3ff290 */ /* 0x000fea000fffe03f */
[----:B------:R3:W5:Y:S02]  /*38b0*/  DMMA.8x8x4 R64, R82, R72, R64 ;  /* 0x000000485240723f */ /* 0x0007640000000040 */
[----:B---3--:R-:W3:Y:S08]  /*38c0*/  LDS.128 R72, [R3+UR5+0x7000] ;  /* 0x0070000503487984 */ /* 0x008ef00008000c00 */
[----:B------:R-:W4:Y:S01]  /*38d0*/  LDS.128 R80, [R0+UR4+0x880] ;  /* 0x0008800400507984 */ /* 0x000f220008000c00 */
[----:B------:R-:W-:-:S05]  /*38e0*/  DEPBAR.LE SB5, 0xc ;  /* 0x0000d3000000791a */ /* 0x000fca0000000000 */
[C---:B--2---:R-:W5:Y:S02]  /*38f0*/  DMMA.8x8x4 R4, R94.reuse, R84, R4 ;  /* 0x000000545e04723f */ /* 0x044f640000000004 */
[----:B------:R-:W-:Y:S01]  /*3900*/  @!PT LDS RZ, [RZ] ;  /* 0x00000000fffff984 */ /* 0x000fe20000000800 */
[----:B------:R-:W-:Y:S01]  /*3910*/  @!PT LDS RZ, [RZ] ;  /* 0x00000000fffff984 */ /* 0x000fe20000000800 */
[----:B------:R-:W-:Y:S01]  /*3920*/  @!PT LDS RZ, [RZ] ;  /* 0x00000000fffff984 */ /* 0x000fe20000000800 */
[----:B------:R-:W-:Y:S02]  /*3930*/  LDGSTS.E.LTC128B.64 [R127+0x400], desc[UR24][R136.64], P0 ;  /* 0x00400000887f7fae */ /* 0x000fe40008121b58 */
[C---:B------:R-:W-:Y:S04]  /*3940*/  IADD3 R134, P0, R101.reuse, UR32, RZ ;  /* 0x0000002065867c10 */ /* 0x040fe8000ff1e0ff */
[----:B------:R-:W-:Y:S02]  /*3950*/  IADD3.X R135, R100, UR44, RZ, P0, !PT ;  /* 0x0000002c64877c10 */ /* 0x000fe400087fe4ff */
[----:B------:R-:W-:Y:S06]  /*3960*/  LOP3.LUT P0, RZ, R120, 0x8, RZ, 0xc0, !PT ;  /* 0x0000000878ff7812 */ /* 0x000fec000780c0ff */
[C---:B------:R-:W5:Y:S07]  /*3970*/  DMMA.8x8x4 R8, R94.reuse, R86, R8 ;  /* 0x000000565e08723f */ /* 0x040f6e0000000008 */
[----:B------:R-:W-:Y:S01]  /*3980*/  LDGSTS.E.LTC128B.64 [R127+0x600], desc[UR24][R130.64], P0 ;  /* 0x00600000827f7fae */ /* 0x000fe20008121b58 */
[----:B------:R-:W-:Y:S08]  /*3990*/  IADD3 R132, P0, R101, UR38, RZ ;  /* 0x0000002665847c10 */ /* 0x000ff0000ff1e0ff */
[C---:B------:R-:W5:Y:S04]  /*39a0*/  DMMA.8x8x4 R12, R94.reuse, R88, R12 ;  /* 0x000000585e0c723f */ /* 0x040f68000000000c */
[----:B------:R-:W-:Y:S02]  /*39b0*/  IADD3.X R133, R100, UR11, RZ, P0, !PT ;  /* 0x0000000b64857c10 */ /* 0x000fe400087fe4ff */
[----:B------:R-:W-:Y:S01]  /*39c0*/  LOP3.LUT P0, RZ, R124, 0x8, RZ, 0xc0, !PT ;  /* 0x000000087cff7812 */ /* 0x000fe2000780c0ff */
[----:B------:R-:W-:Y:S09]  /*39d0*/  VIADD R124, R122, 0xfffffff8 ;  /* 0xfffffff87a7c7836 */ /* 0x000ff20000000000 */
[-C--:B------:R-:W5:Y:S03]  /*39e0*/  DMMA.8x8x4 R16, R94, R90.reuse, R16 ;  /* 0x0000005a5e10723f */ /* 0x080f660000000010 */
[----:B------:R2:W-:Y:S01]  /*39f0*/  LDGSTS.E.LTC128B.64 [R123+0x6100], desc[UR24][R128.64], P0 ;  /* 0x06100000807b7fae */ /* 0x0005e20008121b58 */
[----:B------:R-:W-:Y:S01]  /*3a00*/  LOP3.LUT P0, RZ, R119, 0x8, RZ, 0xc0, !PT ;  /* 0x0000000877ff7812 */ /* 0x000fe2000780c0ff */
[----:B------:R-:W-:Y:S11]  /*3a10*/  DEPBAR.LE SB5, 0xc ;  /* 0x0000d3000000791a */ /* 0x000ff60000000000 */
[C---:B------:R-:W5:Y:S01]  /*3a20*/  DMMA.8x8x4 R20, R92.reuse, R90, R20 ;  /* 0x0000005a5c14723f */ /* 0x040f620000000014 */
[----:B------:R3:W-:Y:S03]  /*3a30*/  LDGSTS.E.LTC128B.64 [R123+0x6180], desc[UR24][R134.64], P0 ;  /* 0x06180000867b7fae */ /* 0x0007e60008121b58 */
[----:B------:R-:W-:Y:S04]  /*3a40*/  ISETP.NE.AND P0, PT, R117, RZ, PT ;  /* 0x000000ff7500720c */ /* 0x000fe80003f05270 */
[----:B------:R-:W-:Y:S08]  /*3a50*/  ISETP.LT.AND P0, PT, R118, UR18, !P0 ;  /* 0x0000001276007c0c */ /* 0x000ff0000c701270 */
[C---:B------:R-:W5:Y:S01]  /*3a60*/  DMMA.8x8x4 R24, R92.reuse, R88, R24 ;  /* 0x000000585c18723f */ /* 0x040f620000000018 */
[----:B--2---:R-:W-:Y:S04]  /*3a70*/  SEL R128, RZ, 0x1, !P0 ;  /* 0x00000001ff807807 */ /* 0x004fe80004000000 */
[----:B------:R-:W-:Y:S02]  /*3a80*/  P2R R128, PR, R128, 0xf ;  /* 0x0000000f80807803 */ /* 0x000fe40000000000 */
[----:B------:R-:W-:Y:S02]  /*3a90*/  ISETP.NE.AND P2, PT, R109, RZ, PT ;  /* 0x000000ff6d00720c */ /* 0x000fe40003f45270 */
[----:B------:R-:W-:Y:S02]  /*3aa0*/  ISETP.NE.AND P3, PT, RZ, UR14, PT ;  /* 0x0000000eff007c0c */ /* 0x000fe4000bf65270 */
[C---:B------:R-:W-:Y:S05]  /*3ab0*/  ISETP.LT.AND P1, PT, R124.reuse, UR18, !P2 ;  /* 0x000000127c007c0c */ /* 0x040fea000d721270 */
[C---:B------:R-:W5:Y:S03]  /*3ac0*/  DMMA.8x8x4 R28, R92.reuse, R86, R28 ;  /* 0x000000565c1c723f */ /* 0x040f66000000001c */
[C---:B------:R-:W-:Y:S04]  /*3ad0*/  ISETP.LE.OR P0, PT, R124.reuse, R106, !P3 ;  /* 0x0000006a7c00720c */ /* 0x040fe80005f03670 */
[----:B------:R-:W-:Y:S02]  /*3ae0*/  PLOP3.LUT P2, PT, P1, P0, PT, 0x80, 0x0 ;  /* 0x000000000000781c */ /* 0x000fe40000f41070 */
[C---:B------:R-:W-:Y:S02]  /*3af0*/  ISETP.LT.AND P0, PT, R124.reuse, UR18, !P6 ;  /* 0x000000127c007c0c */ /* 0x040fe4000f701270 */
[----:B------:R-:W-:Y:S02]  /*3b00*/  P2R R129, PR, RZ, 0x4 ;  /* 0x00000004ff817803 */ /* 0x000fe40000000000 */
[C---:B------:R-:W-:Y:S02]  /*3b10*/  ISETP.LE.OR P1, PT, R124.reuse, R105, !P3 ;  /* 0x000000697c00720c */ /* 0x040fe40005f23670 */
[C---:B------:R-:W-:Y:S01]  /*3b20*/  ISETP.LE.OR P2, PT, R124.reuse, R104, !P3 ;  /* 0x000000687c00720c */ /* 0x040fe20005f43670 */
[-C--:B------:R2:W5:Y:S01]  /*3b30*/  DMMA.8x8x4 R32, R92, R84.reuse, R32 ;  /* 0x000000545c20723f */ /* 0x0805620000000020 */
[----:B------:R-:W-:Y:S01]  /*3b40*/  PLOP3.LUT P1, PT, P0, P1, PT, 0x80, 0x0 ;  /* 0x000000000000781c */ /* 0x000fe20000723070 */
[----:B--2---:R-:W-:Y:S01]  /*3b50*/  LDS.128 R92, [R0+UR4+0x1000] ;  /* 0x00100004005c7984 */ /* 0x004fe20008000c00 */
[C---:B------:R-:W-:Y:S02]  /*3b60*/  ISETP.LT.AND P0, PT, R124.reuse, UR18, !P5 ;  /* 0x000000127c007c0c */ /* 0x040fe4000ef01270 */
[C---:B------:R-:W-:Y:S02]  /*3b70*/  ISETP.LE.OR P3, PT, R124.reuse, R103, !P3 ;  /* 0x000000677c00720c */ /* 0x040fe40005f63670 */
[----:B------:R-:W-:Y:S02]  /*3b80*/  PLOP3.LUT P2, PT, P0, P2, PT, 0x80, 0x0 ;  /* 0x000000000000781c */ /* 0x000fe40000745070 */
[----:B------:R-:W-:Y:S01]  /*3b90*/  ISETP.LT.AND P0, PT, R124, UR18, !P4 ;  /* 0x000000127c007c0c */ /* 0x000fe2000e701270 */
[----:B------:R-:W-:Y:S06]  /*3ba0*/  DEPBAR.LE SB5, 0xc ;  /* 0x0000d3000000791a */ /* 0x000fec0000000000 */
[C---:B-1----:R-:W5:Y:S01]  /*3bb0*/  DMMA.8x8x4 R36, R98.reuse, R84, R36 ;  /* 0x000000546224723f */ /* 0x042f620000000024 */
[----:B------:R-:W-:Y:S03]  /*3bc0*/  PLOP3.LUT P3, PT, P0, P3, PT, 0x80, 0x0 ;  /* 0x000000000000781c */ /* 0x000fe60000767070 */
[-C--:B------:R-:W-:Y:S04]  /*3bd0*/  ISETP.GT.AND P0, PT, R106, R124.reuse, PT ;  /* 0x0000007c6a00720c */ /* 0x080fe80003f04270 */
[----:B------:R-:W-:Y:S02]  /*3be0*/  SEL R127, RZ, 0x1, P0 ;  /* 0x00000001ff7f7807 */ /* 0x000fe40000000000 */
[-C--:B------:R-:W-:Y:S02]  /*3bf0*/  ISETP.GT.AND P0, PT, R105, R124.reuse, PT ;  /* 0x0000007c6900720c */ /* 0x080fe40003f04270 */
[----:B------:R-:W-:Y:S02]  /*3c00*/  LOP3.LUT R127, R127, UR14, RZ, 0xfc, !PT ;  /* 0x0000000e7f7f7c12 */ /* 0x000fe4000f8efcff */
[----:B------:R-:W-:Y:S02]  /*3c10*/  SEL R126, RZ, 0x1, P0 ;  /* 0x00000001ff7e7807 */ /* 0x000fe40000000000 */
[C---:B------:R-:W5:Y:S03]  /*3c20*/  DMMA.8x8x4 R40, R98.reuse, R86, R40 ;  /* 0x000000566228723f */ /* 0x040f660000000028 */
[-C--:B------:R-:W-:Y:S02]  /*3c30*/  ISETP.GT.AND P0, PT, R104, R124.reuse, PT ;  /* 0x0000007c6800720c */ /* 0x080fe40003f04270 */
[----:B------:R-:W-:Y:S02]  /*3c40*/  PRMT R127, R127, 0x9910, RZ ;  /* 0x000099107f7f7816 */ /* 0x000fe400000000ff */
[----:B------:R-:W-:Y:S02]  /*3c50*/  SEL R125, RZ, 0x1, P0 ;  /* 0x00000001ff7d7807 */ /* 0x000fe40000000000 */
[----:B------:R-:W-:Y:S02]  /*3c60*/  ISETP.GT.AND P0, PT, R103, R124, PT ;  /* 0x0000007c6700720c */ /* 0x000fe40003f04270 */
[----:B------:R-:W-:Y:S02]  /*3c70*/  LOP3.LUT R125, R125, UR14, RZ, 0xfc, !PT ;  /* 0x0000000e7d7d7c12 */ /* 0x000fe4000f8efcff */
[----:B------:R-:W-:Y:S02]  /*3c80*/  SEL R124, RZ, 0x1, P0 ;  /* 0x00000001ff7c7807 */ /* 0x000fe40000000000 */
[----:B------:R-:W-:Y:S01]  /*3c90*/  ISETP.NE.AND P0, PT, R129, RZ, PT ;  /* 0x000000ff8100720c */ /* 0x000fe20003f05270 */
[C---:B------:R-:W5:Y:S03]  /*3ca0*/  DMMA.8x8x4 R44, R98.reuse, R88, R44 ;  /* 0x00000058622c723f */ /* 0x040f66000000002c */
[----:B------:R-:W-:Y:S01]  /*3cb0*/  ISETP.NE.AND P0, PT, R127, RZ, P0 ;  /* 0x000000ff7f00720c */ /* 0x000fe20000705270 */
[----:B------:R-:W-:Y:S01]  /*3cc0*/  VIADD R127, R107, UR35 ;  /* 0x000000236b7f7c36 */ /* 0x000fe20008000000 */
[----:B------:R-:W-:Y:S01]  /*3cd0*/  PRMT R125, R125, 0x9910, RZ ;  /* 0x000099107d7d7816 */ /* 0x000fe200000000ff */
[----:B------:R-:W-:Y:S01]  /*3ce0*/  UIADD3 UR35, UR49, UR35, URZ ;  /* 0x0000002331237290 */ /* 0x000fe2000fffe03f */
[----:B------:R-:W-:Y:S02]  /*3cf0*/  LOP3.LUT R124, R124, UR14, RZ, 0xfc, !PT ;  /* 0x0000000e7c7c7c12 */ /* 0x000fe4000f8efcff */
[----:B------:R-:W-:Y:S02]  /*3d00*/  ISETP.NE.AND P2, PT, R125, RZ, P2 ;  /* 0x000000ff7d00720c */ /* 0x000fe40001745270 */
[----:B------:R-:W-:Y:S02]  /*3d10*/  PRMT R124, R124, 0x9910, RZ ;  /* 0x000099107c7c7816 */ /* 0x000fe400000000ff */
[----:B------:R-:W-:Y:S02]  /*3d20*/  LOP3.LUT R126, R126, UR14, RZ, 0xfc, !PT ;  /* 0x0000000e7e7e7c12 */ /* 0x000fe4000f8efcff */
[----:B------:R-:W-:Y:S01]  /*3d30*/  ISETP.NE.AND P3, PT, R124, RZ, P3 ;  /* 0x000000ff7c00720c */ /* 0x000fe20001f65270 */
[-C--:B------:R-:W5:Y:S01]  /*3d40*/  DMMA.8x8x4 R48, R98, R90.reuse, R48 ;  /* 0x0000005a6230723f */ /* 0x080f620000000030 */
[----:B------:R-:W-:Y:S03]  /*3d50*/  SEL R124, RZ, 0x1, !P0 ;  /* 0x00000001ff7c7807 */ /* 0x000fe60004000000 */
[----:B------:R-:W-:Y:S04]  /*3d60*/  PRMT R126, R126, 0x9910, RZ ;  /* 0x000099107e7e7816 */ /* 0x000fe800000000ff */
[----:B------:R-:W-:Y:S02]  /*3d70*/  ISETP.NE.AND P1, PT, R126, RZ, P1 ;  /* 0x000000ff7e00720c */ /* 0x000fe40000f25270 */
[----:B------:R-:W-:Y:S01]  /*3d80*/  LOP3.LUT R126, R120, 0x100, RZ, 0xc0, !PT ;  /* 0x00000100787e7812 */ /* 0x000fe200078ec0ff */
[----:B------:R-:W-:Y:S05]  /*3d90*/  DEPBAR.LE SB5, 0xc ;  /* 0x0000d3000000791a */ /* 0x000fea0000000000 */
[C---:B------:R-:W5:Y:S04]  /*3da0*/  DMMA.8x8x4 R52, R96.reuse, R90, R52 ;  /* 0x0000005a6034723f */ /* 0x040f680000000034 */
[----:B------:R-:W-:Y:S02]  /*3db0*/  P2R R124, PR, R124, 0xf ;  /* 0x0000000f7c7c7803 */ /* 0x000fe40000000000 */
[----:B---3--:R-:W-:Y:S02]  /*3dc0*/  IADD3 R134, P0, R130, UR8, RZ ;  /* 0x0000000882867c10 */ /* 0x008fe4000ff1e0ff */
[----:B------:R-:W-:Y:S02]  /*3dd0*/  ISETP.NE.AND P2, PT, R109, RZ, PT ;  /* 0x000000ff6d00720c */ /* 0x000fe40003f45270 */
[----:B------:R-:W-:Y:S02]  /*3de0*/  IADD3.X R135, R131, UR9, RZ, P0, !PT ;  /* 0x0000000983877c10 */ /* 0x000fe400087fe4ff */
[----:B------:R-:W-:Y:S02]  /*3df0*/  SHF.R.U32.HI R126, RZ, 0x5, R126 ;  /* 0x00000005ff7e7819 */ /* 0x000fe4000001167e */
[C---:B------:R-:W-:Y:S02]  /*3e00*/  ISETP.LT.AND P1, PT, R122.reuse, UR18, !P2 ;  /* 0x000000127a007c0c */ /* 0x040fe4000d721270 */
[----:B------:R-:W-:Y:S01]  /*3e10*/  ISETP.NE.AND P3, PT, RZ, UR14, PT ;  /* 0x0000000eff007c0c */ /* 0x000fe2000bf65270 */
[C---:B------:R1:W5:Y:S02]  /*3e20*/  DMMA.8x8x4 R56, R96.reuse, R88, R56 ;  /* 0x000000586038723f */ /* 0x0403640000000038 */
[----:B-1----:R-:W-:Y:S01]  /*3e30*/  LDS.128 R88, [R3+UR5+0x7880] ;  /* 0x0078800503587984 */ /* 0x002fe20008000c00 */
[----:B------:R-:W-:Y:S04]  /*3e40*/  ISETP.LE.OR P0, PT, R122, R106, !P3 ;  /* 0x0000006a7a00720c */ /* 0x000fe80005f03670 */
[----:B------:R-:W-:Y:S02]  /*3e50*/  PLOP3.LUT P0, PT, P1, P0, PT, 0x80, 0x0 ;  /* 0x000000000000781c */ /* 0x000fe40000f01070 */
[----:B------:R-:W-:Y:S02]  /*3e60*/  ISETP.NE.AND P1, PT, RZ, UR14, PT ;  /* 0x0000000eff007c0c */ /* 0x000fe4000bf25270 */
[----:B------:R-:W-:Y:S02]  /*3e70*/  P2R R125, PR, RZ, 0x1 ;  /* 0x00000001ff7d7803 */ /* 0x000fe40000000000 */
[----:B------:R-:W-:Y:S02]  /*3e80*/  ISETP.NE.U32.AND P0, PT, R126, RZ, PT ;  /* 0x000000ff7e00720c */ /* 0x000fe40003f05070 */
[----:B------:R-:W-:Y:S01]  /*3e90*/  LOP3.LUT R126, R120, 0x200, RZ, 0xc0, !PT ;  /* 0x00000200787e7812 */ /* 0x000fe200078ec0ff */
[C---:B------:R-:W5:Y:S03]  /*3ea0*/  DMMA.8x8x4 R60, R96.reuse, R86, R60 ;  /* 0x00000056603c723f */ /* 0x040f66000000003c */
[C---:B------:R-:W-:Y:S02]  /*3eb0*/  ISETP.LE.OR P3, PT, R122.reuse, R105, !P1 ;  /* 0x000000697a00720c */ /* 0x040fe40004f63670 */
[----:B------:R-:W-:Y:S02]  /*3ec0*/  SHF.R.U32.HI R126, RZ, 0x6, R126 ;  /* 0x00000006ff7e7819 */ /* 0x000fe4000001167e */
[C---:B------:R-:W-:Y:S02]  /*3ed0*/  ISETP.LE.OR P2, PT, R122.reuse, R104, !P1 ;  /* 0x000000687a00720c */ /* 0x040fe40004f43670 */
[----:B------:R-:W-:Y:S07]  /*3ee0*/  ISETP.LE.OR P1, PT, R122, R103, !P1 ;  /* 0x000000677a00720c */ /* 0x000fee0004f23670 */
[----:B------:R1:W5:Y:S02]  /*3ef0*/  DMMA.8x8x4 R64, R96, R84, R64 ;  /* 0x000000546040723f */ /* 0x0003640000000040 */
[----:B-1----:R-:W1:Y:S08]  /*3f00*/  LDS.128 R84, [R3+UR5+0x7800] ;  /* 0x0078000503547984 */ /* 0x002e700008000c00 */
[----:B------:R-:W2:Y:S01]  /*3f10*/  LDS.128 R96, [R0+UR4+0x1080] ;  /* 0x0010800400607984 */ /* 0x000ea20008000c00 */
[----:B------:R-:W-:Y:S01]  /*3f20*/  UIADD3 UR4, UR4, -0x4000, URZ ;  /* 0xffffc00004047890 */ /* 0x000fe2000fffe03f */
[----:B------:R-:W-:-:S04]  /*3f30*/  DEPBAR.LE SB5, 0xc ;  /* 0x0000d3000000791a */ /* 0x000fc80000000000 */
[C---:B------:R-:W5:Y:S02]  /*3f40*/  DMMA.8x8x4 R4, R68.reuse, R72, R4 ;  /* 0x000000484404723f */ /* 0x040f640000000004 */
[----:B------:R-:W-:Y:S01]  /*3f50*/  @!PT LDS RZ, [RZ] ;  /* 0x00000000fffff984 */ /* 0x000fe20000000800 */
[----:B------:R-:W-:Y:S01]  /*3f60*/  @!PT LDS RZ, [RZ] ;  /* 0x00000000fffff984 */ /* 0x000fe20000000800 */
[----:B------:R-:W-:Y:S01]  /*3f70*/  @!PT LDS RZ, [RZ] ;  /* 0x00000000fffff984 */ /* 0x000fe20000000800 */
[----:B------:R3:W-:Y:S02]  /*3f80*/  LDGSTS.E.LTC128B.64 [R127], desc[UR24][R134.64], P0 ;  /* 0x00000000867f7fae */ /* 0x0007e40008121b58 */
[----:B------:R-:W-:Y:S04]  /*3f90*/  IADD3 R130, P0, R134, UR8, RZ ;  /* 0x0000000886827c10 */ /* 0x000fe8000ff1e0ff */
[----:B------:R-:W-:Y:S02]  /*3fa0*/  IADD3.X R131, R135, UR9, RZ, P0, !PT ;  /* 0x0000000987837c10 */ /* 0x000fe400087fe4ff */
[----:B------:R-:W-:Y:S06]  /*3fb0*/  ISETP.NE.U32.AND P0, PT, R126, RZ, PT ;  /* 0x000000ff7e00720c */ /* 0x000fec0003f05070 */
[C---:B------:R-:W5:Y:S04]  /*3fc0*/  DMMA.8x8x4 R8, R68.reuse, R74, R8 ;  /* 0x0000004a4408723f */ /* 0x040f680000000008 */
[C---:B------:R-:W-:Y:S04]  /*3fd0*/  LOP3.LUT R126, R119.reuse, 0x100, RZ, 0xc0, !PT ;  /* 0x00000100777e7812 */ /* 0x040fe800078ec0ff */
[----:B------:R-:W-:Y:S01]  /*3fe0*/  SHF.R.U32.HI R126, RZ, 0x5, R126 ;  /* 0x00000005ff7e7819 */ /* 0x000fe2000001167e */
[----:B------:R4:W-:Y:S03]  /*3ff0*/  LDGSTS.E.LTC128B.64 [R127+0x200], desc[UR24][R130.64], P0 ;  /* 0x00200000827f7fae */ /* 0x0009e60008121b58 */
[----:B------:R-:W-:Y:S02]  /*4000*/  ISETP.NE.U32.AND P0, PT, R126, RZ, PT ;  /* 0x000000ff7e00720c */ /* 0x000fe40003f05070 */
[----:B------:R-:W-:Y:S02]  /*4010*/  LOP3.LUT R126, R119, 0x200, RZ, 0xc0, !PT ;  /* 0x00000200777e7812 */ /* 0x000fe400078ec0ff */
[C---:B------:R-:W5:Y:S04]  /*4020*/  DMMA.8x8x4 R12, R68.reuse, R76, R12 ;  /* 0x0000004c440c723f */ /* 0x040f68000000000c */
[----:B------:R-:W-:Y:S05]  /*4030*/  SHF.R.U32.HI R126, RZ, 0x6, R126 ;  /* 0x00000006ff7e7819 */ /* 0x000fea000001167e */
[----:B---3--:R3:W-:Y:S01]  /*4040*/  LDGSTS.E.LTC128B.64 [R123+0x7000], desc[UR24][R132.64], P0 ;  /* 0x07000000847b7fae */ /* 0x0087e20008121b58 */
[----:B------:R-:W-:Y:S04]  /*4050*/  IADD3 R134, P0, R101, UR31, RZ ;  /* 0x0000001f65867c10 */ /* 0x000fe8000ff1e0ff */
[----:B------:R-:W-:Y:S02]  /*4060*/  IADD3.X R135, R100, UR43, RZ, P0, !PT ;  /* 0x0000002b64877c10 */ /* 0x000fe400087fe4ff */
[-C--:B------:R-:W5:Y:S03]  /*4070*/  DMMA.8x8x4 R16, R68, R78.reuse, R16 ;  /* 0x0000004e4410723f */ /* 0x080f660000000010 */
[----:B------:R-:W-:Y:S02]  /*4080*/  ISETP.NE.U32.AND P0, PT, R126, RZ, PT ;  /* 0x000000ff7e00720c */ /* 0x000fe40003f05070 */
[C---:B------:R-:W-:Y:S02]  /*4090*/  LOP3.LUT R126, R120.reuse, 0x400, RZ, 0xc0, !PT ;  /* 0x00000400787e7812 */ /* 0x040fe400078ec0ff */
[----:B------:R-:W-:Y:S02]  /*40a0*/  LOP3.LUT R120, R120, 0x800, RZ, 0xc0, !PT ;  /* 0x0000080078787812 */ /* 0x000fe400078ec0ff */
[----:B------:R-:W-:Y:S02]  /*40b0*/  SHF.R.U32.HI R126, RZ, 0x7, R126 ;  /* 0x00000007ff7e7819 */ /* 0x000fe4000001167e */
[----:B------:R-:W-:Y:S01]  /*40c0*/  SHF.R.U32.HI R120, RZ, 0x8, R120 ;  /* 0x00000008ff787819 */ /* 0x000fe20000011678 */
[----:B------:R-:W-:Y:S04]  /*40d0*/  DEPBAR.LE SB5, 0xc ;  /* 0x0000d3000000791a */ /* 0x000fe80000000000 */
[C---:B------:R-:W5:Y:S01]  /*40e0*/  DMMA.8x8x4 R20, R70.reuse, R78, R20 ;  /* 0x0000004e4614723f */ /* 0x040f620000000014 */
[----:B------:R1:W-:Y:S03]  /*40f0*/  LDGSTS.E.LTC128B.64 [R123+0x7080], desc[UR24][R134.64], P0 ;  /* 0x07080000867b7fae */ /* 0x0003e60008121b58 */
[----:B----4-:R-:W-:Y:S04]  /*4100*/  IADD3 R130, P0, R130, UR8, RZ ;  /* 0x0000000882827c10 */ /* 0x010fe8000ff1e0ff */
[----:B------:R-:W-:Y:S02]  /*4110*/  IADD3.X R131, R131, UR9, RZ, P0, !PT ;  /* 0x0000000983837c10 */ /* 0x000fe400087fe4ff */
[----:B------:R-:W-:Y:S06]  /*4120*/  ISETP.NE.U32.AND P0, PT, R126, RZ, PT ;  /* 0x000000ff7e00720c */ /* 0x000fec0003f05070 */
[C---:B------:R-:W5:Y:S07]  /*4130*/  DMMA.8x8x4 R24, R70.reuse, R76, R24 ;  /* 0x0000004c4618723f */ /* 0x040f6e0000000018 */
[----:B---3--:R3:W-:Y:S01]  /*4140*/  LDGSTS.E.LTC128B.64 [R127+0x400], desc[UR24][R130.64], P0 ;  /* 0x00400000827f7fae */ /* 0x0087e20008121b58 */
[----:B------:R-:W-:Y:S04]  /*4150*/  IADD3 R132, P0, R130, UR8, RZ ;  /* 0x0000000882847c10 */ /* 0x000fe8000ff1e0ff */
[----:B------:R-:W-:Y:S02]  /*4160*/  IADD3.X R133, R131, UR9, RZ, P0, !PT ;  /* 0x0000000983857c10 */ /* 0x000fe400087fe4ff */
[----:B------:R-:W-:Y:S02]  /*4170*/  ISETP.NE.U32.AND P0, PT, R120, RZ, PT ;  /* 0x000000ff7800720c */ /* 0x000fe40003f05070 */
[C---:B------:R-:W5:Y:S04]  /*4180*/  DMMA.8x8x4 R28, R70.reuse, R74, R28 ;  /* 0x0000004a461c723f */ /* 0x040f68000000001c */
[C---:B------:R-:W-:Y:S02]  /*4190*/  LOP3.LUT R120, R119.reuse, 0x400, RZ, 0xc0, !PT ;  /* 0x0000040077787812 */ /* 0x040fe400078ec0ff */
[----:B------:R-:W-:Y:S02]  /*41a0*/  LOP3.LUT R119, R119, 0x800, RZ, 0xc0, !PT ;  /* 0x0000080077777812 */ /* 0x000fe400078ec0ff */
[----:B------:R-:W-:Y:S02]  /*41b0*/  SHF.R.U32.HI R120, RZ, 0x7, R120 ;  /* 0x00000007ff787819 */ /* 0x000fe40000011678 */
[----:B------:R-:W-:Y:S01]  /*41c0*/  SHF.R.U32.HI R119, RZ, 0x8, R119 ;  /* 0x00000008ff777819 */ /* 0x000fe20000011677 */
[----:B------:R-:W-:Y:S01]  /*41d0*/  LDGSTS.E.LTC128B.64 [R127+0x600], desc[UR24][R132.64], P0 ;  /* 0x00600000847f7fae */ /* 0x000fe20008121b58 */
[C---:B-1----:R-:W-:Y:S04]  /*41e0*/  IADD3 R134, P0, R101.reuse, UR30, RZ ;  /* 0x0000001e65867c10 */ /* 0x042fe8000ff1e0ff */
[-C--:B------:R-:W5:Y:S04]  /*41f0*/  DMMA.8x8x4 R32, R70, R72.reuse, R32 ;  /* 0x000000484620723f */ /* 0x080f680000000020 */
[----:B------:R-:W-:Y:S02]  /*4200*/  IADD3.X R135, R100, UR42, RZ, P0, !PT ;  /* 0x0000002a64877c10 */ /* 0x000fe400087fe4ff */
[----:B------:R-:W-:Y:S01]  /*4210*/  ISETP.NE.U32.AND P0, PT, R120, RZ, PT ;  /* 0x000000ff7800720c */ /* 0x000fe20003f05070 */
[----:B------:R-:W-:Y:S09]  /*4220*/  DEPBAR.LE SB5, 0xc ;  /* 0x0000d3000000791a */ /* 0x000ff20000000000 */
[C---:B------:R-:W5:Y:S03]  /*4230*/  DMMA.8x8x4 R36, R80.reuse, R72, R36 ;  /* 0x000000485024723f */ /* 0x040f660000000024 */
[----:B------:R-:W-:Y:S01]  /*4240*/  LDGSTS.E.LTC128B.64 [R123+0x7100], desc[UR24][R134.64], P0 ;  /* 0x07100000867b7fae */ /* 0x000fe20008121b58 */
[----:B---3--:R-:W-:Y:S04]  /*4250*/  IADD3 R130, P0, R101, UR29, RZ ;  /* 0x0000001d65827c10 */ /* 0x008fe8000ff1e0ff */
[----:B------:R-:W-:Y:S02]  /*4260*/  IADD3.X R131, R100, UR41, RZ, P0, !PT ;  /* 0x0000002964837c10 */ /* 0x000fe400087fe4ff */
[----:B------:R-:W-:Y:S06]  /*4270*/  ISETP.NE.U32.AND P0, PT, R119, RZ, PT ;  /* 0x000000ff7700720c */ /* 0x000fec0003f05070 */
[C---:B------:R-:W5:Y:S07]  /*4280*/  DMMA.8x8x4 R40, R80.reuse, R74, R40 ;  /* 0x0000004a5028723f */ /* 0x040f6e0000000028 */
[----:B------:R1:W-:Y:S01]  /*4290*/  LDGSTS.E.LTC128B.64 [R123+0x7180], desc[UR24][R130.64], P0 ;  /* 0x07180000827b7fae */ /* 0x0003e20008121b58 */
[C---:B------:R-:W-:Y:S08]  /*42a0*/  ISETP.LT.AND P0, PT, R122.reuse, UR18, !P6 ;  /* 0x000000127a007c0c */ /* 0x040ff0000f701270 */
[C---:B------:R-:W5:Y:S01]  /*42b0*/  DMMA.8x8x4 R44, R80.reuse, R76, R44 ;  /* 0x0000004c502c723f */ /* 0x040f62000000002c */
[----:B------:R-:W0:Y:S01]  /*42c0*/  LDGDEPBAR ;  /* 0x00000000000079af */ /* 0x000e220000000000 */
[----:B------:R-:W-:Y:S02]  /*42d0*/  PLOP3.LUT P3, PT, P0, P3, PT, 0x80, 0x0 ;  /* 0x000000000000781c */ /* 0x000fe40000767070 */
[C---:B------:R-:W-:Y:S04]  /*42e0*/  ISETP.LT.AND P0, PT, R122.reuse, UR18, !P5 ;  /* 0x000000127a007c0c */ /* 0x040fe8000ef01270 */
[----:B------:R-:W-:Y:S02]  /*42f0*/  PLOP3.LUT P2, PT, P0, P2, PT, 0x80, 0x0 ;  /* 0x000000000000781c */ /* 0x000fe40000745070 */
[----:B------:R-:W-:Y:S04]  /*4300*/  ISETP.LT.AND P0, PT, R122, UR18, !P4 ;  /* 0x000000127a007c0c */ /* 0x000fe8000e701270 */
[----:B------:R-:W-:Y:S02]  /*4310*/  PLOP3.LUT P1, PT, P0, P1, PT, 0x80, 0x0 ;  /* 0x000000000000781c */ /* 0x000fe40000723070 */
[-C--:B------:R-:W5:Y:S03]  /*4320*/  DMMA.8x8x4 R48, R80, R78.reuse, R48 ;  /* 0x0000004e5030723f */ /* 0x080f660000000030 */
[----:B------:R-:W-:Y:S04]  /*4330*/  ISETP.NE.AND P0, PT, R113, RZ, PT ;  /* 0x000000ff7100720c */ /* 0x000fe80003f05270 */
[----:B------:R-:W-:Y:S04]  /*4340*/  ISETP.LT.AND P0, PT, R118, UR18, !P0 ;  /* 0x0000001276007c0c */ /* 0x000fe8000c701270 */
[----:B-1----:R-:W-:Y:S01]  /*4350*/  SEL R130, RZ, 0x100, !P0 ;  /* 0x00000100ff827807 */ /* 0x002fe20004000000 */
[----:B------:R-:W-:Y:S04]  /*4360*/  DEPBAR.LE SB5, 0xc ;  /* 0x0000d3000000791a */ /* 0x000fe80000000000 */
[C---:B------:R-:W5:Y:S01]  /*4370*/  DMMA.8x8x4 R52, R82.reuse, R78, R52 ;  /* 0x0000004e5234723f */ /* 0x040f620000000034 */
[----:B------:R-:W-:Y:S04]  /*4380*/  DEPBAR.LE SB0, 0x1 ;  /* 0x000080400000791a */ /* 0x000fe80000000000 */
[----:B------:R-:W-:Y:S01]  /*4390*/  BAR.SYNC.DEFER_BLOCKING 0x0 ;  /* 0x0000000000007b1d */ /* 0x000fe20000010000 */
[----:B------:R-:W-:Y:S04]  /*43a0*/  ISETP.NE.AND P0, PT, R112, RZ, PT ;  /* 0x000000ff7000720c */ /* 0x000fe80003f05270 */
[C---:B------:R-:W-:Y:S04]  /*43b0*/  ISETP.LT.AND P0, PT, R118.reuse, UR18, !P0 ;  /* 0x0000001276007c0c */ /* 0x040fe8000c701270 */
[----:B------:R-:W-:Y:S02]  /*43c0*/  SEL R131, RZ, 0x200, !P0 ;  /* 0x00000200ff837807 */ /* 0x000fe40004000000 */
[C---:B------:R-:W5:Y:S04]  /*43d0*/  DMMA.8x8x4 R56, R82.reuse, R76, R56 ;  /* 0x0000004c5238723f */ /* 0x040f680000000038 */
[----:B------:R-:W-:Y:S02]  /*43e0*/  LOP3.LUT R128, R131, R130, R128, 0xfe, !PT ;  /* 0x0000008283807212 */ /* 0x000fe400078efe80 */
[----:B------:R-:W-:Y:S04]  /*43f0*/  ISETP.NE.AND P0, PT, R111, RZ, PT ;  /* 0x000000ff6f00720c */ /* 0x000fe80003f05270 */
[----:B------:R-:W-:Y:S04]  /*4400*/  ISETP.LT.AND P0, PT, R118, UR18, !P0 ;  /* 0x0000001276007c0c */ /* 0x000fe8000c701270 */
[----:B------:R-:W-:Y:S02]  /*4410*/  SEL R129, RZ, 0x400, !P0 ;  /* 0x00000400ff817807 */ /* 0x000fe40004000000 */
[C---:B------:R-:W5:Y:S03]  /*4420*/  DMMA.8x8x4 R60, R82.reuse, R74, R60 ;  /* 0x0000004a523c723f */ /* 0x040f66000000003c */
[----:B------:R-:W-:Y:S04]  /*4430*/  ISETP.NE.AND P0, PT, R110, RZ, PT ;  /* 0x000000ff6e00720c */ /* 0x000fe80003f05270 */
[C---:B------:R-:W-:Y:S01]  /*4440*/  ISETP.LT.AND P0, PT, R118.reuse, UR18, !P0 ;  /* 0x0000001276007c0c */ /* 0x040fe2000c701270 */
[----:B------:R-:W-:Y:S03]  /*4450*/  VIADD R118, R118, 0x10 ;  /* 0x0000001076767836 */ /* 0x000fe60000000000 */
[----:B------:R-:W-:Y:S02]  /*4460*/  SEL R120, RZ, 0x800, !P0 ;  /* 0x00000800ff787807 */ /* 0x000fe40004000000 */
[-C--:B------:R-:W-:Y:S02]  /*4470*/  ISETP.GT.AND P0, PT, R106, R122.reuse, PT ;  /* 0x0000007a6a00720c */ /* 0x080fe40003f04270 */
[----:B------:R-:W-:Y:S01]  /*4480*/  LOP3.LUT R120, R120, R129, R128, 0xfe, !PT ;  /* 0x0000008178787212 */ /* 0x000fe200078efe80 */
[----:B------:R1:W5:Y:S01]  /*4490*/  DMMA.8x8x4 R64, R82, R72, R64 ;  /* 0x000000485240723f */ /* 0x0003620000000040 */
[----:B------:R-:W-:Y:S02]  /*44a0*/  SEL R127, RZ, 0x1, P0 ;  /* 0x00000001ff7f7807 */ /* 0x000fe40000000000 */
[-C--:B------:R-:W-:Y:S04]  /*44b0*/  ISETP.GT.AND P0, PT, R105, R122.reuse, PT ;  /* 0x0000007a6900720c */ /* 0x080fe80003f04270 */
[----:B------:R-:W-:Y:S02]  /*44c0*/  SEL R126, RZ, 0x1, P0 ;  /* 0x00000001ff7e7807 */ /* 0x000fe40000000000 */
[----:B------:R-:W-:Y:S02]  /*44d0*/  ISETP.GT.AND P0, PT, R104, R122, PT ;  /* 0x0000007a6800720c */ /* 0x000fe40003f04270 */
[----:B------:R-:W-:Y:S01]  /*44e0*/  LOP3.LUT R126, R126, UR14, RZ, 0xfc, !PT ;  /* 0x0000000e7e7e7c12 */ /* 0x000fe2000f8efcff */
[----:B------:R-:W-:-:S04]  /*44f0*/  DEPBAR.LE SB5, 0xc ;  /* 0x0000d3000000791a */ /* 0x000fc80000000000 */
[C---:B------:R3:W5:Y:S01]  /*4500*/  DMMA.8x8x4 R4, R94.reuse, R84, R4 ;  /* 0x000000545e04723f */ /* 0x0407620000000004 */
[----:B------:R-:W-:Y:S03]  /*4510*/  SEL R123, RZ, 0x1, P0 ;  /* 0x00000001ff7b7807 */ /* 0x000fe60000000000 */
[----:B------:R-:W-:Y:S01]  /*4520*/  ISETP.GT.AND P0, PT, R103, R122, PT ;  /* 0x0000007a6700720c */ /* 0x000fe20003f04270 */
[----:B------:R-:W-:Y:S03]  /*4530*/  VIADD R122, R122, 0x10 ;  /* 0x000000107a7a7836 */ /* 0x000fe60000000000 */
[----:B------:R-:W-:Y:S02]  /*4540*/  SEL R119, RZ, 0x1, P0 ;  /* 0x00000001ff777807 */ /* 0x000fe40000000000 */
[----:B------:R-:W-:Y:S02]  /*4550*/  PLOP3.LUT P0, PT, PT, PT, UP0, 0x40, 0x0 ;  /* 0x000000000000781c */ /* 0x000fe40003f0e808 */
[----:B------:R-:W-:Y:S02]  /*4560*/  PRMT R126, R126, 0x9910, RZ ;  /* 0x000099107e7e7816 */ /* 0x000fe400000000ff */
[----:B------:R-:W-:Y:S02]  /*4570*/  SEL R120, R120, RZ, !P0 ;  /* 0x000000ff78787207 */ /* 0x000fe40004000000 */
[C---:B------:R3:W5:Y:S03]  /*4580*/  DMMA.8x8x4 R8, R94.reuse, R86, R8 ;  /* 0x000000565e08723f */ /* 0x0407660000000008 */
[----:B------:R-:W-:Y:S02]  /*4590*/  ISETP.NE.AND P0, PT, R125, RZ, PT ;  /* 0x000000ff7d00720c */ /* 0x000fe40003f05270 */
[----:B------:R-:W-:Y:S02]  /*45a0*/  ISETP.NE.AND P3, PT, R126, RZ, P3 ;  /* 0x000000ff7e00720c */ /* 0x000fe40001f65270 */
[----:B------:R-:W-:Y:S02]  /*45b0*/  LOP3.LUT R125, R127, UR14, RZ, 0xfc, !PT ;  /* 0x0000000e7f7d7c12 */ /* 0x000fe4000f8efcff */
[----:B------:R-:W-:Y:S02]  /*45c0*/  SEL R126, RZ, 0x200, !P3 ;  /* 0x00000200ff7e7807 */ /* 0x000fe40005800000 */
[----:B------:R-:W-:Y:S02]  /*45d0*/  PRMT R125, R125, 0x9910, RZ ;  /* 0x000099107d7d7816 */ /* 0x000fe400000000ff */
[----:B------:R-:W-:Y:S02]  /*45e0*/  LOP3.LUT R123, R123, UR14, RZ, 0xfc, !PT ;  /* 0x0000000e7b7b7c12 */ /* 0x000fe4000f8efcff */
[----:B------:R-:W-:Y:S01]  /*45f0*/  ISETP.NE.AND P0, PT, R125, RZ, P0 ;  /* 0x000000ff7d00720c */ /* 0x000fe20000705270 */
[C---:B------:R3:W5:Y:S04]  /*4600*/  DMMA.8x8x4 R12, R94.reuse, R88, R12 ;  /* 0x000000585e0c723f */ /* 0x040768000000000c */
[----:B------:R-:W-:Y:S02]  /*4610*/  SEL R125, RZ, 0x100, !P0 ;  /* 0x00000100ff7d7807 */ /* 0x000fe40004000000 */
[----:B------:R-:W-:Y:S01]  /*4620*/  PLOP3.LUT P0, PT, PT, PT, UP0, 0x40, 0x0 ;  /* 0x000000000000781c */ /* 0x000fe20003f0e808 */
[----:B------:R-:W-:Y:S01]  /*4630*/  UISETP.NE.AND UP0, UPT, UR48, 0x3, UPT ;  /* 0x000000033000788c */ /* 0x000fe2000bf05270 */
[----:B------:R-:W-:Y:S02]  /*4640*/  LOP3.LUT R124, R126, R125, R124, 0xfe, !PT ;  /* 0x0000007d7e7c7212 */ /* 0x000fe400078efe7c */
[----:B------:R-:W-:Y:S01]  /*4650*/  PRMT R123, R123, 0x9910, RZ ;  /* 0x000099107b7b7816 */ /* 0x000fe200000000ff */
[----:B------:R-:W-:Y:S01]  /*4660*/  USEL UR46, UR36, 0x180, !UP0 ;  /* 0x00000180242e7887 */ /* 0x000fe2000c000000 */
[----:B------:R-:W-:Y:S01]  /*4670*/  LOP3.LUT R119, R119, UR14, RZ, 0xfc, !PT ;  /* 0x0000000e77777c12 */ /* 0x000fe2000f8efcff */
[----:B------:R-:W-:Y:S01]  /*4680*/  USEL UR48, UR48, URZ, UP0 ;  /* 0x0000003f30307287 */ /* 0x000fe20008000000 */
[----:B------:R-:W-:Y:S02]  /*4690*/  ISETP.NE.AND P2, PT, R123, RZ, P2 ;  /* 0x000000ff7b00720c */ /* 0x000fe40001745270 */
[-C--:B------:R3:W5:Y:S02]  /*46a0*/  DMMA.8x8x4 R16, R94, R90.reuse, R16 ;  /* 0x0000005a5e10723f */ /* 0x0807640000000010 */
[----:B------:R-:W-:Y:S02]  /*46b0*/  @UP0 UIADD3 UR47, UR5, 0x2000, URZ ;  /* 0x00002000052f0890 */ /* 0x000fe4000fffe03f */
[----:B------:R-:W-:Y:S01]  /*46c0*/  SEL R123, RZ, 0x400, !P2 ;  /* 0x00000400ff7b7807 */ /* 0x000fe20005000000 */
[----:B------:R-:W-:Y:S01]  /*46d0*/  @UP0 UIADD3 UR4, UR50, 0x1800, URZ ;  /* 0x0000180032040890 */ /* 0x000fe2000fffe03f */
[----:B------:R-:W-:Y:S01]  /*46e0*/  PRMT R119, R119, 0x9910, RZ ;  /* 0x0000991077777816 */ /* 0x000fe200000000ff */
[----:B------:R-:W-:Y:S02]  /*46f0*/  UISETP.GT.AND UP0, UPT, UR52, -0x1, UPT ;  /* 0xffffffff3400788c */ /* 0x000fe4000bf04270 */
[----:B------:R-:W-:Y:S01]  /*4700*/  UMOV UR5, UR47 ;  /* 0x0000002f00057c82 */ /* 0x000fe20008000000 */
[----:B------:R-:W-:Y:S01]  /*4710*/  ISETP.NE.AND P1, PT, R119, RZ, P1 ;  /* 0x000000ff7700720c */ /* 0x000fe20000f25270 */
[----:B-1----:R3:W1:Y:S01]  /*4720*/  LDS.128 R72, [R3+UR47+0x6000] ;  /* 0x0060002f03487984 */ /* 0x0026620008000c00 */
[----:B------:R-:W-:Y:S04]  /*4730*/  DEPBAR.LE SB5, 0xc ;  /* 0x0000d3000000791a */ /* 0x000fe80000000000 */
[C---:B------:R3:W5:Y:S01]  /*4740*/  DMMA.8x8x4 R20, R92.reuse, R90, R20 ;  /* 0x0000005a5c14723f */ /* 0x0407620000000014 */
[----:B------:R-:W-:Y:S02]  /*4750*/  SEL R128, RZ, 0x800, !P1 ;  /* 0x00000800ff807807 */ /* 0x000fe40004800000 */
[----:B------:R3:W1:Y:S02]  /*4760*/  LDS.128 R76, [R3+UR47+0x6080] ;  /* 0x0060802f034c7984 */ /* 0x0006640008000c00 */
[----:B------:R-:W-:Y:S01]  /*4770*/  LOP3.LUT R123, R128, R123, R124, 0xfe, !PT ;  /* 0x0000007b807b7212 */ /* 0x000fe200078efe7c */
[----:B------:R-:W-:Y:S03]  /*4780*/  IMAD.U32 R124, RZ, RZ, UR46 ;  /* 0x0000002eff7c7e24 */ /* 0x000fe6000f8e00ff */
[----:B------:R-:W-:Y:S01]  /*4790*/  SEL R119, R123, RZ, !P0 ;  /* 0x000000ff7b777207 */ /* 0x000fe20004000000 */
[----:B------:R-:W-:Y:S01]  /*47a0*/  IMAD R121, R124, 0x10, R121 ;  /* 0x000000107c797824 */ /* 0x000fe200078e0279 */
[----:B------:R-:W-:Y:S05]  /*47b0*/  IADD3 R101, P0, R101, UR21, RZ ;  /* 0x0000001565657c10 */ /* 0x000fea000ff1e0ff */
[C---:B------:R3:W5:Y:S01]  /*47c0*/  DMMA.8x8x4 R24, R92.reuse, R88, R24 ;  /* 0x000000585c18723f */ /* 0x0407620000000018 */
[----:B------:R3:W1:Y:S03]  /*47d0*/  LDS.128 R68, [R121] ;  /* 0x0000000079447984 */ /* 0x0006660000000c00 */
[----:B------:R-:W-:Y:S02]  /*47e0*/  IADD3.X R100, R100, UR12, RZ, P0, !PT ;  /* 0x0000000c64647c10 */ /* 0x000fe400087fe4ff */
[----:B------:R-:W-:Y:S03]  /*47f0*/  IADD3 R124, P0, R132, UR6, RZ ;  /* 0x00000006847c7c10 */ /* 0x000fe6000ff1e0ff */
[----:B------:R3:W1:Y:S01]  /*4800*/  LDS.128 R80, [R121+0x80] ;  /* 0x0000800079507984 */ /* 0x0006620000000c00 */
[----:B------:R-:W-:Y:S02]  /*4810*/  IADD3.X R123, R133, UR7, RZ, P0, !PT ;  /* 0x00000007857b7c10 */ /* 0x000fe400087fe4ff */
[----:B------:R-:W-:Y:S04]  /*4820*/  PLOP3.LUT P0, PT, PT, PT, UP0, 0x80, 0x0 ;  /* 0x000000000000781c */ /* 0x000fe80003f0f008 */
[C---:B------:R3:W5:Y:S11]  /*4830*/  DMMA.8x8x4 R28, R92.reuse, R86, R28 ;  /* 0x000000565c1c723f */ /* 0x040776000000001c */
[----:B------:R-:W-:Y:S05]  /*4840*/  @!UPT UIADD3 URZ, URZ, URZ, URZ ;  /* 0x0000003f3f3ff290 */ /* 0x000fea000fffe03f */
[-C--:B------:R3:W5:Y:S01]  /*4850*/  DMMA.8x8x4 R32, R92, R84.reuse, R32 ;  /* 0x000000545c20723f */ /* 0x0807620000000020 */
[----:B------:R-:W-:Y:S11]  /*4860*/  DEPBAR.LE SB5, 0xc ;  /* 0x0000d3000000791a */ /* 0x000ff60000000000 */
[----:B------:R-:W-:Y:S04]  /*4870*/  @!UPT UIADD3 URZ, URZ, URZ, URZ ;  /* 0x0000003f3f3ff290 */ /* 0x000fe8000fffe03f */
[C---:B--2---:R3:W5:Y:S11]  /*4880*/  DMMA.8x8x4 R36, R98.reuse, R84, R36 ;  /* 0x000000546224723f */ /* 0x0447760000000024 */
[----:B------:R-:W-:Y:S05]  /*4890*/  @!UPT UIADD3 URZ, URZ, URZ, URZ ;  /* 0x0000003f3f3ff290 */ /* 0x000fea000fffe03f */
[C---:B------:R3:W5:Y:S11]  /*48a0*/  DMMA.8x8x4 R40, R98.reuse, R86, R40 ;  /* 0x000000566228723f */ /* 0x0407760000000028 */
[----:B------:R-:W-:Y:S05]  /*48b0*/  @!UPT UIADD3 URZ, URZ, URZ, URZ ;  /* 0x0000003f3f3ff290 */ /* 0x000fea000fffe03f */
[C---:B------:R3:W5:Y:S11]  /*48c0*/  DMMA.8x8x4 R44, R98.reuse, R88, R44 ;  /* 0x00000058622c723f */ /* 0x040776000000002c */
[----:B------:R-:W-:Y:S05]  /*48d0*/  @!UPT UIADD3 URZ, URZ, URZ, URZ ;  /* 0x0000003f3f3ff290 */ /* 0x000fea000fffe03f */
[-C--:B------:R3:W5:Y:S01]  /*48e0*/  DMMA.8x8x4 R48, R98, R90.reuse, R48 ;  /* 0x0000005a6230723f */ /* 0x0807620000000030 */
[----:B------:R-:W-:Y:S11]  /*48f0*/  DEPBAR.LE SB5, 0xc ;  /* 0x0000d3000000791a */ /* 0x000ff60000000000 */
[----:B------:R-:W-:Y:S04]  /*4900*/  @!UPT UIADD3 URZ, URZ, URZ, URZ ;  /* 0x0000003f3f3ff290 */ /* 0x000fe8000fffe03f */
[C---:B------:R3:W5:Y:S11]  /*4910*/  DMMA.8x8x4 R52, R96.reuse, R90, R52 ;  /* 0x0000005a6034723f */ /* 0x0407760000000034 */
[----:B------:R-:W-:Y:S05]  /*4920*/  @!UPT UIADD3 URZ, URZ, URZ, URZ ;  /* 0x0000003f3f3ff290 */ /* 0x000fea000fffe03f */
[C---:B------:R3:W5:Y:S11]  /*4930*/  DMMA.8x8x4 R56, R96.reuse, R88, R56 ;  /* 0x000000586038723f */ /* 0x0407760000000038 */
[----:B------:R-:W-:Y:S05]  /*4940*/  @!UPT UIADD3 URZ, URZ, URZ, URZ ;  /* 0x0000003f3f3ff290 */ /* 0x000fea000fffe03f */
[C---:B------:R3:W5:Y:S11]  /*4950*/  DMMA.8x8x4 R60, R96.reuse, R86, R60 ;  /* 0x00000056603c723f */ /* 0x040776000000003c */
[----:B------:R-:W-:Y:S05]  /*4960*/  @!UPT UIADD3 URZ, URZ, URZ, URZ ;  /* 0x0000003f3f3ff290 */ /* 0x000fea000fffe03f */
[----:B------:R3:W5:Y:S01]  /*4970*/  DMMA.8x8x4 R64, R96, R84, R64 ;  /* 0x000000546040723f */ /* 0x0007620000000040 */
[----:B------:R-:W-:Y:S03]  /*4980*/  @!UPT UIADD3 URZ, URZ, URZ, URZ ;  /* 0x0000003f3f3ff290 */ /* 0x000fe6000fffe03f */
[----:B------:R-:W-:Y:S11]  /*4990*/  @P0 BRA `(.L_x_4) ;  /* 0xffffffe800780947 */ /* 0x000ff6000383ffff */
.L_x_3:
[----:B------:R-:W0:Y:S01]  /*49a0*/  LDGDEPBAR ;  /* 0x00000000000079af */ /* 0x000e220000000000 */
[----:B------:R-:W-:Y:S02]  /*49b0*/  ULDC.64 UR4, c[0x0][0x2e0] ;  /* 0x0000b80000047ab9 */ /* 0x000fe40000000a00 */
[----:B------:R-:W-:Y:S01]  /*49c0*/  ISETP.NE.U32.AND P0, PT, RZ, UR4, PT ;  /* 0x00000004ff007c0c */ /* 0x000fe2000bf05070 */
[----:B------:R-:W0:Y:S03]  /*49d0*/  LDGDEPBAR ;  /* 0x00000000000079af */ /* 0x000e260000000000 */
[----:B------:R-:W-:Y:S01]  /*49e0*/  ISETP.NE.AND.EX P0, PT, RZ, UR5, PT, P0 ;  /* 0x00000005ff007c0c */ /* 0x000fe2000bf05300 */
[----:B------:R-:W-:-:S04]  /*49f0*/  DEPBAR.LE SB0, 0x0 ;  /* 0x000080000000791a */ /* 0x000fc80000000000 */
[----:B------:R-:W-:Y:S08]  /*4a00*/  BAR.SYNC.DEFER_BLOCKING 0x0 ;  /* 0x0000000000007b1d */ /* 0x000ff00000010000 */
[----:B------:R-:W-:Y:S05]  /*4a10*/  @!P0 BRA `(.L_x_5) ;  /* 0x00000000001c8947 */ /* 0x000fea0003800000 */
[----:B---3--:R-:W2:Y:S02]  /*4a20*/  LDC.64 R88, c[0x0][0x2e0] ;  /* 0x0000b800ff587b82 */ /* 0x008ea40000000a00 */
[----:B--2---:R-:W2:Y:S02]  /*4a30*/  LDG.E.64 R88, desc[UR24][R88.64] ;  /* 0x0000001858587981 */ /* 0x004ea4000c1e1b00 */
[----:B--2---:R-:W-:-:S04]  /*4a40*/  ISETP.NE.U32.AND P0, PT, R88, RZ, PT ;  /* 0x000000ff5800720c */ /* 0x004fc80003f05070 */
[----:B------:R-:W-:-:S13]  /*4a50*/  ISETP.NE.AND.EX P0, PT, R89, RZ, PT, P0 ;  /* 0x000000ff5900720c */ /* 0x000fda0003f05300 */
[----:B------:R-:W-:Y:S05]  /*4a60*/  @!P0 BRA `(.L_x_5) ;  /* 0x0000000000088947 */ /* 0x000fea0003800000 */
[----:B------:R-:W4:Y:S01]  /*4a70*/  LD.E.64 R88, desc[UR24][R88.64] ;  /* 0x0000001858587980 */ /* 0x000f22000c101b00 */
[----:B------:R-:W-:Y:S05]  /*4a80*/  BRA `(.L_x_6) ;  /* 0x0000000000287947 */ /* 0x000fea0003800000 */
.L_x_5:
[----:B------:R-:W-:Y:S02]  /*4a90*/  ULDC.64 UR4, c[0x0][0x2d0] ;  /* 0x0000b40000047ab9 */ /* 0x000fe40000000a00 */
[----:B------:R-:W-:-:S04]  /*4aa0*/  ISETP.NE.U32.AND P0, PT, RZ, UR4, PT ;  /* 0x00000004ff007c0c */ /* 0x000fc8000bf05070 */
[----:B------:R-:W-:-:S13]  /*4ab0*/  ISETP.NE.AND.EX P0, PT, RZ, UR5, PT, P0 ;  /* 0x00000005ff007c0c */ /* 0x000fda000bf05300 */
[----:B------:R-:W-:Y:S05]  /*4ac0*/  @!P0 BRA `(.L_x_7) ;  /* 0x00000000000c8947 */ /* 0x000fea0003800000 */
[----:B---3--:R-:W2:Y:S02]  /*4ad0*/  LDC.64 R88, c[0x0][0x2d0] ;  /* 0x0000b400ff587b82 */ /* 0x008ea40000000a00 */
[----:B--2---:R-:W4:Y:S01]  /*4ae0*/  LDG.E.64 R88, desc[UR24][R88.64] ;  /* 0x0000001858587981 */ /* 0x004f22000c1e1b00 */
[----:B------:R-:W-:Y:S05]  /*4af0*/  BRA `(.L_x_6) ;  /* 0x00000000000c7947 */ /* 0x000fea0003800000 */
.L_x_7:
[----:B------:R-:W-:Y:S02]  /*4b00*/  ULDC.64 UR4, c[0x0][0x2c0] ;  /* 0x0000b00000047ab9 */ /* 0x000fe40000000a00 */
[----:B---3--:R-:W-:Y:S02]  /*4b10*/  MOV R88, UR4 ;  /* 0x0000000400587c02 */ /* 0x008fe40008000f00 */
[----:B------:R-:W-:-:S07]  /*4b20*/  MOV R89, UR5 ;  /* 0x0000000500597c02 */ /* 0x000fce0008000f00 */
.L_x_6:
[----:B------:R-:W-:Y:S02]  /*4b30*/  ULDC.64 UR4, c[0x0][0x2e8] ;  /* 0x0000ba0000047ab9 */ /* 0x000fe40000000a00 */
[----:B------:R-:W-:-:S04]  /*4b40*/  ISETP.NE.U32.AND P0, PT, RZ, UR4, PT ;  /* 0x00000004ff007c0c */ /* 0x000fc8000bf05070 */
[----:B------:R-:W-:-:S13]  /*4b50*/  ISETP.NE.AND.EX P0, PT, RZ, UR5, PT, P0 ;  /* 0x00000005ff007c0c */ /* 0x000fda000bf05300 */
[----:B------:R-:W-:Y:S05]  /*4b60*/  @!P0 BRA `(.L_x_8) ;  /* 0x00000000001c8947 */ /* 0x000fea0003800000 */
[----:B------:R-:W2:Y:S02]  /*4b70*/  LDC.64 R90, c[0x0][0x2e8] ;  /* 0x0000ba00ff5a7b82 */ /* 0x000ea40000000a00 */
[----:B--2---:R-:W2:Y:S02]  /*4b80*/  LDG.E.64 R90, desc[UR24][R90.64] ;  /* 0x000000185a5a7981 */ /* 0x004ea4000c1e1b00 */
[----:B--2---:R-:W-:-:S04]  /*4b90*/  ISETP.NE.U32.AND P0, PT, R90, RZ, PT ;  /* 0x000000ff5a00720c */ /* 0x004fc80003f05070 */
[----:B------:R-:W-:-:S13]  /*4ba0*/  ISETP.NE.AND.EX P0, PT, R91, RZ, PT, P0 ;  /* 0x000000ff5b00720c */ /* 0x000fda0003f05300 */
[----:B------:R-:W-:Y:S05]  /*4bb0*/  @!P0 BRA `(.L_x_8) ;  /* 0x0000000000088947 */ /* 0x000fea0003800000 */
[----:B------:R-:W4:Y:S01]  /*4bc0*/  LD.E.64 R90, desc[UR24][R90.64] ;  /* 0x000000185a5a7980 */ /* 0x000f22000c101b00 */
[----:B------:R-:W-:Y:S05]  /*4bd0*/  BRA `(.L_x_9) ;  /* 0x0000000000287947 */ /* 0x000fea0003800000 */
.L_x_8:
[----:B------:R-:W-:Y:S02]  /*4be0*/  ULDC.64 UR4, c[0x0][0x2d8] ;  /* 0x0000b60000047ab9 */ /* 0x000fe40000000a00 */
[----:B------:R-:W-:-:S04]  /*4bf0*/  ISETP.NE.U32.AND P0, PT, RZ, UR4, PT ;  /* 0x00000004ff007c0c */ /* 0x000fc8000bf05070 */
[----:B------:R-:W-:-:S13]  /*4c00*/  ISETP.NE.AND.EX P0, PT, RZ, UR5, PT, P0 ;  /* 0x00000005ff007c0c */ /* 0x000fda000bf05300 */
[----:B------:R-:W-:Y:S05]  /*4c10*/  @!P0 BRA `(.L_x_10) ;  /* 0x00000000000c8947 */ /* 0x000fea0003800000 */
[----:B------:R-:W2:Y:S02]  /*4c20*/  LDC.64 R90, c[0x0][0x2d8] ;  /* 0x0000b600ff5a7b82 */ /* 0x000ea40000000a00 */
[----:B--2---:R-:W4:Y:S01]  /*4c30*/  LDG.E.64 R90, desc[UR24][R90.64] ;  /* 0x000000185a5a7981 */ /* 0x004f22000c1e1b00 */
[----:B------:R-:W-:Y:S05]  /*4c40*/  BRA `(.L_x_9) ;  /* 0x00000000000c7947 */ /* 0x000fea0003800000 */
.L_x_10:
[----:B------:R-:W-:Y:S02]  /*4c50*/  ULDC.64 UR4, c[0x0][0x2c8] ;  /* 0x0000b20000047ab9 */ /* 0x000fe40000000a00 */
[----:B------:R-:W-:Y:S02]  /*4c60*/  MOV R90, UR4 ;  /* 0x00000004005a7c02 */ /* 0x000fe40008000f00 */
[----:B------:R-:W-:-:S07]  /*4c70*/  MOV R91, UR5 ;  /* 0x00000005005b7c02 */ /* 0x000fce0008000f00 */
.L_x_9:
[----:B-1----:R-:W1:Y:S01]  /*4c80*/  S2R R70, SR_TID.X ;  /* 0x0000000000467919 */ /* 0x002e620000002100 */
[----:B------:R-:W-:Y:S01]  /*4c90*/  ISETP.NE.AND P0, PT, RZ, UR15, PT ;  /* 0x0000000fff007c0c */ /* 0x000fe2000bf05270 */
[----:B------:R-:W-:Y:S01]  /*4ca0*/  UIMAD UR8, UR19, UR16, UR20 ;  /* 0x00000010130872a4 */ /* 0x000fe2000f8e0214 */
[----:B------:R-:W-:-:S03]  /*4cb0*/  ULDC.64 UR4, c[0x0][0x330] ;  /* 0x0000cc0000047ab9 */ /* 0x000fc60000000a00 */
[----:B------:R-:W-:-:S03]  /*4cc0*/  UIMAD.WIDE UR8, UR8, 0x4, UR4 ;  /* 0x00000004080878a5 */ /* 0x000fc6000f8e0204 */
[----:B------:R-:W-:Y:S02]  /*4cd0*/  ULDC.64 UR4, c[0x0][0x310] ;  /* 0x0000c40000047ab9 */ /* 0x000fe40000000a00 */
[----:B------:R-:W-:Y:S01]  /*4ce0*/  IMAD.U32 R2, RZ, RZ, UR4 ;  /* 0x00000004ff027e24 */ /* 0x000fe2000f8e00ff */
[----:B------:R-:W-:Y:S02]  /*4cf0*/  MOV R3, UR5 ;  /* 0x0000000500037c02 */ /* 0x000fe40008000f00 */
[----:B------:R-:W-:Y:S05]  /*4d00*/  @!P0 BRA `(.L_x_11) ;  /* 0x0000000000988947 */ /* 0x000fea0003800000 */
[----:B------:R-:W-:-:S06]  /*4d10*/  UISETP.NE.AND UP0, UPT, UR15, 0x1, UPT ;  /* 0x000000010f00788c */ /* 0x000fcc000bf05270 */
[----:B------:R-:W-:-:S13]  /*4d20*/  PLOP3.LUT P0, PT, PT, PT, UP0, 0x80, 0x0 ;  /* 0x000000000000781c */ /* 0x000fda0003f0f008 */
[----:B------:R-:W-:Y:S05]  /*4d30*/  @!P0 BRA `(.L_x_12) ;  /* 0x0000000000608947 */ /* 0x000fea0003800000 */
[----:B------:R-:W-:-:S06]  /*4d40*/  UISETP.NE.AND UP0, UPT, UR15, 0x2, UPT ;  /* 0x000000020f00788c */ /* 0x000fcc000bf05270 */
[----:B------:R-:W-:-:S13]  /*4d50*/  PLOP3.LUT P0, PT, PT, PT, UP0, 0x80, 0x0 ;  /* 0x000000000000781c */ /* 0x000fda0003f0f008 */
[----:B------:R-:W-:Y:S05]  /*4d60*/  @!P0 BRA `(.L_x_13) ;  /* 0x0000000000288947 */ /* 0x000fea0003800000 */
[----:B------:R-:W-:Y:S01]  /*4d70*/  UISETP.NE.AND UP0, UPT, UR15, 0x3, UPT ;  /* 0x000000030f00788c */ /* 0x000fe2000bf05270 */
[----:B------:R-:W-:-:S05]  /*4d80*/  MOV R68, 0xffffffff ;  /* 0xffffffff00447802 */ /* 0x000fca0000000f00 */
[----:B------:R-:W-:-:S13]  /*4d90*/  PLOP3.LUT P0, PT, PT, PT, UP0, 0x80, 0x0 ;  /* 0x000000000000781c */ /* 0x000fda0003f0f008 */
[----:B------:R-:W-:Y:S05]  /*4da0*/  @P0 BRA `(.L_x_14) ;  /* 0x0000000000a40947 */ /* 0x000fea0003800000 */
[----:B------:R-:W-:Y:S02]  /*4db0*/  ULDC.64 UR4, c[0x0][0x310] ;  /* 0x0000c40000047ab9 */ /* 0x000fe40000000a00 */
[----:B------:R-:W-:-:S06]  /*4dc0*/  UIMAD.WIDE UR4, UR17, 0x8, UR4 ;  /* 0x00000008110478a5 */ /* 0x000fcc000f8e0204 */
[----:B------:R-:W-:Y:S02]  /*4dd0*/  MOV R2, UR4 ;  /* 0x0000000400027c02 */ /* 0x000fe40008000f00 */
[----:B------:R-:W-:-:S06]  /*4de0*/  MOV R3, UR5 ;  /* 0x0000000500037c02 */ /* 0x000fcc0008000f00 */
[----:B------:R-:W4:Y:S01]  /*4df0*/  LDG.E.64 R2, desc[UR24][R2.64] ;  /* 0x0000001802027981 */ /* 0x000f22000c1e1b00 */
[----:B------:R-:W-:Y:S05]  /*4e00*/  BRA `(.L_x_14) ;  /* 0x00000000008c7947 */ /* 0x000fea0003800000 */
.L_x_13:
[----:B------:R-:W2:Y:S01]  /*4e10*/  LDC.64 R68, c[0x0][0x328] ;  /* 0x0000ca00ff447b82 */ /* 0x000ea20000000a00 */
[----:B------:R-:W-:-:S07]  /*4e20*/  USHF.R.S32.HI UR4, URZ, 0x1f, UR17 ;  /* 0x0000001f3f047899 */ /* 0x000fce0008011411 */
[----:B------:R-:W3:Y:S01]  /*4e30*/  LDC.64 R2, c[0x0][0x310] ;  /* 0x0000c400ff027b82 */ /* 0x000ee20000000a00 */
[C---:B--2---:R-:W-:Y:S02]  /*4e40*/  IMAD R0, R68.reuse, UR4, RZ ;  /* 0x0000000444007c24 */ /* 0x044fe4000f8e02ff */
[----:B------:R-:W-:Y:S01]  /*4e50*/  IMAD.WIDE.U32 R72, R68, UR17, RZ ;  /* 0x0000001144487c25 */ /* 0x000fe2000f8e00ff */
[----:B------:R-:W-:-:S03]  /*4e60*/  MOV R68, 0xffffffff ;  /* 0xffffffff00447802 */ /* 0x000fc60000000f00 */
[----:B------:R-:W-:Y:S01]  /*4e70*/  IMAD R0, R69, UR17, R0 ;  /* 0x0000001145007c24 */ /* 0x000fe2000f8e0200 */
[----:B---3--:R-:W-:-:S04]  /*4e80*/  LEA R2, P0, R72, R2, 0x3 ;  /* 0x0000000248027211 */ /* 0x008fc800078018ff */
[----:B------:R-:W-:-:S04]  /*4e90*/  IADD3 R0, R73, R0, RZ ;  /* 0x0000000049007210 */ /* 0x000fc80007ffe0ff */
[----:B------:R-:W-:Y:S01]  /*4ea0*/  LEA.HI.X R3, R72, R3, R0, 0x3, P0 ;  /* 0x0000000348037211 */ /* 0x000fe200000f1c00 */
[----:B------:R-:W-:Y:S06]  /*4eb0*/  BRA `(.L_x_14) ;  /* 0x0000000000607947 */ /* 0x000fec0003800000 */
.L_x_12:
        /* <DEDUP_REMOVED lines=11> */
.L_x_11:
[----:B------:R-:W2:Y:S01]  /*4f70*/  LDC R0, c[0x0][0x224] ;  /* 0x00008900ff007b82 */ /* 0x000ea20000000800 */
[----:B------:R-:W-:Y:S02]  /*4f80*/  MOV R68, 0xffffffff ;  /* 0xffffffff00447802 */ /* 0x000fe40000000f00 */
[----:B--2---:R-:W-:-:S13]  /*4f90*/  ISETP.GE.AND P0, PT, R0, 0x2, PT ;  /* 0x000000020000780c */ /* 0x004fda0003f06270 */
[----:B------:R-:W-:Y:S05]  /*4fa0*/  @!P0 BRA `(.L_x_14) ;  /* 0x0000000000248947 */ /* 0x000fea0003800000 */
[----:B-1----:R-:W-:Y:S01]  /*4fb0*/  ISETP.GT.AND P0, PT, R70, RZ, PT ;  /* 0x000000ff4600720c */ /* 0x002fe20003f04270 */
[----:B------:R-:W-:Y:S02]  /*4fc0*/  IMAD.MOV.U32 R68, RZ, RZ, -0x1 ;  /* 0xffffffffff447424 */ /* 0x000fe400078e00ff */
[----:B------:R-:W-:Y:S02]  /*4fd0*/  IMAD.U32 R72, RZ, RZ, UR8 ;  /* 0x00000008ff487e24 */ /* 0x000fe4000f8e00ff */
[----:B------:R-:W-:-:S08]  /*4fe0*/  IMAD.U32 R73, RZ, RZ, UR9 ;  /* 0x00000009ff497e24 */ /* 0x000fd0000f8e00ff */
[----:B------:R2:W3:Y:S04]  /*4ff0*/  @!P0 LDG.E.STRONG.GPU R68, desc[UR24][R72.64] ;  /* 0x0000001848448981 */ /* 0x0004e8000c1ef900 */
[----:B---3--:R-:W-:Y:S01]  /*5000*/  @!P0 CCTL.IVALL ;  /* 0x00000000ff00898f */ /* 0x008fe20002000000 */
[----:B------:R-:W-:-:S04]  /*5010*/  ISETP.NE.AND P0, PT, RZ, UR17, PT ;  /* 0x00000011ff007c0c */ /* 0x000fc8000bf05270 */
[----:B----4-:R-:W-:Y:S02]  /*5020*/  FSEL R90, R90, RZ, !P0 ;  /* 0x000000ff5a5a7208 */ /* 0x010fe40004000000 */
[----:B------:R-:W-:-:S07]  /*5030*/  FSEL R91, R91, 1.875, !P0 ;  /* 0x3ff000005b5b7808 */ /* 0x000fce0004000000 */
.L_x_14:
[----:B-1----:R-:W-:Y:S01]  /*5040*/  SHF.R.S32.HI R69, RZ, 0x1f, R70 ;  /* 0x0000001fff457819 */ /* 0x002fe20000011446 */
[----:B--2---:R-:W1:Y:S01]  /*5050*/  LDC R72, c[0x0][0x224] ;  /* 0x00008900ff487b82 */ /* 0x004e620000000800 */
[----:B------:R-:W-:Y:S01]  /*5060*/  ULEA UR10, UR28, UR26, 0x1 ;  /* 0x0000001a1c0a7291 */ /* 0x000fe2000f8e083f */
[----:B----4-:R-:W-:Y:S01]  /*5070*/  ISETP.NE.U32.AND P0, PT, R2, RZ, PT ;  /* 0x000000ff0200720c */ /* 0x010fe20003f05070 */
[----:B------:R-:W-:Y:S01]  /*5080*/  USHF.L.U32 UR27, UR27, 0x4, URZ ;  /* 0x000000041b1b7899 */ /* 0x000fe2000800063f */
[CC--:B------:R-:W-:Y:S01]  /*5090*/  LEA.HI R0, R69.reuse, R70.reuse, RZ, 0x5 ;  /* 0x0000004645007211 */ /* 0x0c0fe200078f28ff */
[----:B------:R-:W-:Y:S01]  /*50a0*/  USHF.L.U32 UR10, UR10, 0x3, URZ ;  /* 0x000000030a0a7899 */ /* 0x000fe2000800063f */
[----:B------:R-:W-:Y:S01]  /*50b0*/  LEA.HI R74, R69, R70, RZ, 0x7 ;  /* 0x00000046454a7211 */ /* 0x000fe200078f38ff */
[----:B------:R-:W-:Y:S01]  /*50c0*/  ULDC.64 UR6, c[0x0][0x280] ;  /* 0x0000a00000067ab9 */ /* 0x000fe20000000a00 */
[----:B------:R-:W-:Y:S01]  /*50d0*/  SHF.R.S32.HI R76, RZ, 0x5, R0 ;  /* 0x00000005ff4c7819 */ /* 0x000fe20000011400 */
[----:B------:R-:W2:Y:S01]  /*50e0*/  S2UR UR4, SR_CgaCtaId ;  /* 0x00000000000479c3 */ /* 0x000ea20000008800 */
[----:B------:R-:W-:Y:S01]  /*50f0*/  SHF.R.S32.HI R74, RZ, 0x7, R74 ;  /* 0x00000007ff4a7819 */ /* 0x000fe2000001144a */
[----:B------:R-:W-:Y:S01]  /*5100*/  UIMAD UR10, UR10, 0x22, UR27 ;  /* 0x000000220a0a78a4 */ /* 0x000fe2000f8e021b */
[----:B------:R-:W-:Y:S01]  /*5110*/  SHF.R.S32.HI R71, RZ, 0x1f, R76 ;  /* 0x0000001fff477819 */ /* 0x000fe2000001144c */
[----:B------:R-:W-:Y:S01]  /*5120*/  UMOV UR5, 0x400 ;  /* 0x0000040000057882 */ /* 0x000fe20000000000 */
[----:B------:R-:W-:-:S02]  /*5130*/  ISETP.NE.AND.EX P0, PT, R3, RZ, PT, P0 ;  /* 0x000000ff0300720c */ /* 0x000fc40003f05300 */
[----:B------:R-:W-:-:S04]  /*5140*/  LEA.HI R71, R71, R76, RZ, 0x2 ;  /* 0x0000004c47477211 */ /* 0x000fc800078f10ff */
[----:B------:R-:W-:Y:S02]  /*5150*/  LOP3.LUT R71, R71, 0xfffffffc, RZ, 0xc0, !PT ;  /* 0xfffffffc47477812 */ /* 0x000fe400078ec0ff */
[----:B-1----:R-:W-:-:S03]  /*5160*/  ISETP.GE.AND P3, PT, R72, 0x2, PT ;  /* 0x000000024800780c */ /* 0x002fc60003f66270 */
[----:B------:R-:W-:Y:S02]  /*5170*/  IMAD.IADD R76, R76, 0x1, -R71 ;  /* 0x000000014c4c7824 */ /* 0x000fe400078e0a47 */
[----:B------:R-:W-:Y:S01]  /*5180*/  IMAD.U32 R71, RZ, RZ, UR19 ;  /* 0x00000013ff477e24 */ /* 0x000fe2000f8e00ff */
[----:B------:R-:W-:Y:S02]  /*5190*/  ISETP.NE.OR P3, PT, RZ, UR15, !P3 ;  /* 0x0000000fff007c0c */ /* 0x000fe4000df65670 */
[----:B------:R-:W-:Y:S01]  /*51a0*/  LEA.HI R69, R76, R76, RZ, 0x1 ;  /* 0x0000004c4c457211 */ /* 0x000fe200078f08ff */
[----:B--2---:R-:W-:-:S03]  /*51b0*/  ULEA UR4, UR4, UR5, 0x18 ;  /* 0x0000000504047291 */ /* 0x004fc6000f8ec03f */
[----:B------:R-:W-:Y:S02]  /*51c0*/  LOP3.LUT R77, R69, 0x3ffffffe, RZ, 0xc0, !PT ;  /* 0x3ffffffe454d7812 */ /* 0x000fe400078ec0ff */
[----:B------:R-:W-:-:S03]  /*51d0*/  SHF.R.S32.HI R69, RZ, 0x1, R69 ;  /* 0x00000001ff457819 */ /* 0x000fc60000011445 */
[----:B------:R-:W-:Y:S01]  /*51e0*/  IMAD.IADD R77, R76, 0x1, -R77 ;  /* 0x000000014c4d7824 */ /* 0x000fe200078e0a4d */
[----:B------:R-:W-:Y:S01]  /*51f0*/  LOP3.LUT R76, R70, 0x1f, RZ, 0xc0, !PT ;  /* 0x0000001f464c7812 */ /* 0x000fe200078ec0ff */
[----:B------:R-:W-:Y:S01]  /*5200*/  IMAD R74, R74, 0x2, R69 ;  /* 0x000000024a4a7824 */ /* 0x000fe200078e0245 */
[----:B------:R-:W-:Y:S01]  /*5210*/  LOP3.LUT R69, R0, 0xffffffe0, RZ, 0xc0, !PT ;  /* 0xffffffe000457812 */ /* 0x000fe200078ec0ff */
[----:B------:R-:W-:Y:S01]  /*5220*/  IMAD.U32 R0, RZ, RZ, UR20 ;  /* 0x00000014ff007e24 */ /* 0x000fe2000f8e00ff */
[----:B------:R-:W-:Y:S01]  /*5230*/  SHF.R.U32.HI R76, RZ, 0x2, R76 ;  /* 0x00000002ff4c7819 */ /* 0x000fe2000001164c */
[----:B------:R-:W-:Y:S02]  /*5240*/  IMAD R73, R74, 0x8, R77 ;  /* 0x000000084a497824 */ /* 0x000fe400078e024d */
[C---:B------:R-:W-:Y:S01]  /*5250*/  IMAD.IADD R84, R70.reuse, 0x1, -R69 ;  /* 0x0000000146547824 */ /* 0x040fe200078e0a45 */
[----:B------:R-:W-:Y:S01]  /*5260*/  LOP3.LUT R69, R70, 0x3, RZ, 0xc0, !PT ;  /* 0x0000000346457812 */ /* 0x000fe200078ec0ff */
[----:B------:R-:W-:-:S02]  /*5270*/  IMAD R0, R0, 0x10, R73 ;  /* 0x0000001000007824 */ /* 0x000fc400078e0249 */
[----:B------:R-:W-:Y:S02]  /*5280*/  IMAD R71, R71, 0x40, R84 ;  /* 0x0000004047477824 */ /* 0x000fe400078e0254 */
[----:B------:R-:W-:Y:S02]  /*5290*/  IMAD.SHL.U32 R0, R0, 0x4, RZ ;  /* 0x0000000400007824 */ /* 0x000fe400078e00ff */
[----:B------:R-:W-:Y:S02]  /*52a0*/  VIADD R75, R71, 0x20 ;  /* 0x00000020474b7836 */ /* 0x000fe40000000000 */
[----:B------:R-:W-:Y:S01]  /*52b0*/  IMAD R69, R76, 0x22, R69 ;  /* 0x000000224c457824 */ /* 0x000fe200078e0245 */
[----:B------:R-:W-:Y:S01]  /*52c0*/  SHF.R.S32.HI R72, RZ, 0x1f, R0 ;  /* 0x0000001fff487819 */ /* 0x000fe20000011400 */
[----:B------:R-:W-:Y:S01]  /*52d0*/  IMAD R74, R74, 0x2, R77 ;  /* 0x000000024a4a7824 */ /* 0x000fe200078e024d */
[----:B------:R-:W-:Y:S01]  /*52e0*/  ISETP.LT.AND P1, PT, R75, UR13, P0 ;  /* 0x0000000d4b007c0c */ /* 0x000fe20008721270 */
[C---:B------:R-:W-:Y:S01]  /*52f0*/  IMAD.WIDE R76, R71.reuse, 0x8, RZ ;  /* 0x00000008474c7825 */ /* 0x040fe200078e02ff */
[----:B------:R-:W-:-:S03]  /*5300*/  ISETP.LT.AND P0, PT, R71, UR13, P0 ;  /* 0x0000000d47007c0c */ /* 0x000fc60008701270 */
[----:B------:R-:W-:Y:S02]  /*5310*/  IMAD R71, R72, UR6, RZ ;  /* 0x0000000648477c24 */ /* 0x000fe4000f8e02ff */
[----:B------:R-:W-:-:S04]  /*5320*/  IMAD.WIDE.U32 R76, R0, UR6, R76 ;  /* 0x00000006004c7c25 */ /* 0x000fc8000f8e004c */
[----:B------:R-:W-:Y:S01]  /*5330*/  IMAD.SHL.U32 R74, R74, 0x4, RZ ;  /* 0x000000044a4a7824 */ /* 0x000fe200078e00ff */
[----:B------:R-:W-:Y:S01]  /*5340*/  IADD3 R98, P2, R2, R76, RZ ;  /* 0x0000004c02627210 */ /* 0x000fe20007f5e0ff */
[----:B------:R-:W-:Y:S02]  /*5350*/  VIADD R69, R69, UR10 ;  /* 0x0000000a45457c36 */ /* 0x000fe40008000000 */
[----:B------:R-:W-:Y:S02]  /*5360*/  IMAD R72, R0, UR7, R71 ;  /* 0x0000000700487c24 */ /* 0x000fe4000f8e0247 */
[----:B------:R-:W-:Y:S01]  /*5370*/  IMAD R71, R74, 0x220, RZ ;  /* 0x000002204a477824 */ /* 0x000fe200078e02ff */
[----:B------:R-:W-:Y:S02]  /*5380*/  LEA R87, R69, UR4, 0x4 ;  /* 0x0000000445577c11 */ /* 0x000fe4000f8e20ff */
[----:B------:R-:W-:Y:S01]  /*5390*/  IADD3.X R99, R3, R77, R72, P2, !PT ;  /* 0x0000004d03637210 */ /* 0x000fe200017fe448 */
[----:B------:R-:W-:Y:S01]  /*53a0*/  IMAD R84, R84, 0x8, R71 ;  /* 0x0000000854547824 */ /* 0x000fe200078e0247 */
[----:B------:R-:W-:Y:S06]  /*53b0*/  @P3 BRA `(.L_x_15) ;  /* 0x0000000000683947 */ /* 0x000fec0003800000 */
[----:B------:R-:W-:-:S13]  /*53c0*/  ISETP.NE.AND P2, PT, R68, UR17, PT ;  /* 0x0000001144007c0c */ /* 0x000fda000bf45270 */
[----:B------:R-:W-:Y:S06]  /*53d0*/  BAR.RED.AND.DEFER_BLOCKING 0x0, P2 ;  /* 0x0000000000007b1d */ /* 0x000fec0001014400 */
[----:B------:R-:W1:Y:S02]  /*53e0*/  B2R.RESULT RZ, P2 ;  /* 0x0000000000ff731c */ /* 0x000e640000044000 */
[----:B-1----:R-:W-:Y:S05]  /*53f0*/  @!P2 BRA `(.L_x_16) ;  /* 0x000000000030a947 */ /* 0x002fea0003800000 */
[----:B------:R-:W-:-:S13]  /*5400*/  ISETP.GT.AND P3, PT, R70, RZ, PT ;  /* 0x000000ff4600720c */ /* 0x000fda0003f64270 */
.L_x_18:
[----:B------:R-:W-:Y:S05]  /*5410*/  YIELD ;  /* 0x0000000000007946 */ /* 0x000fea0003800000 */
[----:B-1---5:R-:W-:Y:S05]  /*5420*/  @P3 BRA `(.L_x_17) ;  /* 0x0000000000103947 */ /* 0x022fea0003800000 */
[----:B------:R-:W-:Y:S02]  /*5430*/  MOV R68, UR8 ;  /* 0x0000000800447c02 */ /* 0x000fe40008000f00 */
[----:B------:R-:W-:-:S05]  /*5440*/  MOV R69, UR9 ;  /* 0x0000000900457c02 */ /* 0x000fca0008000f00 */
[----:B------:R1:W2:Y:S04]  /*5450*/  LDG.E.STRONG.GPU R68, desc[UR24][R68.64] ;  /* 0x0000001844447981 */ /* 0x0002a8000c1ef900 */
[----:B--2---:R-:W-:Y:S01]  /*5460*/  CCTL.IVALL ;  /* 0x00000000ff00798f */ /* 0x004fe20002000000 */
.L_x_17:
[----:B------:R-:W-:Y:S01]  /*5470*/  ISETP.NE.AND P2, PT, R68, UR17, PT ;  /* 0x0000001144007c0c */ /* 0x000fe2000bf45270 */
[----:B------:R-:W-:-:S12]  /*5480*/  WARPSYNC.ALL ;  /* 0x0000000000007948 */ /* 0x000fd80003800000 */
[----:B------:R-:W-:Y:S06]  /*5490*/  BAR.RED.AND.DEFER_BLOCKING 0x0, P2 ;  /* 0x0000000000007b1d */ /* 0x000fec0001014400 */
[----:B------:R-:W2:Y:S02]  /*54a0*/  B2R.RESULT RZ, P2 ;  /* 0x0000000000ff731c */ /* 0x000ea40000044000 */
[----:B--2---:R-:W-:Y:S05]  /*54b0*/  @P2 BRA `(.L_x_18) ;  /* 0xfffffffc00d42947 */ /* 0x004fea000383ffff */
.L_x_16:
[----:B------:R-:W-:Y:S05]  /*54c0*/  WARPSYNC.ALL ;  /* 0x0000000000007948 */ /* 0x000fea0003800000 */
[----:B------:R-:W-:Y:S06]  /*54d0*/  BAR.SYNC.DEFER_BLOCKING 0x0 ;  /* 0x0000000000007b1d */ /* 0x000fec0000010000 */
[----:B------:R-:W-:Y:S01]  /*54e0*/  @!PT LDS RZ, [RZ] ;  /* 0x00000000fffff984 */ /* 0x000fe20000000800 */
[----:B------:R-:W-:Y:S01]  /*54f0*/  @!PT LDS RZ, [RZ] ;  /* 0x00000000fffff984 */ /* 0x000fe20000000800 */
[----:B------:R-:W-:Y:S01]  /*5500*/  @!PT LDS RZ, [RZ] ;  /* 0x00000000fffff984 */ /* 0x000fe20000000800 */
[----:B------:R-:W-:Y:S01]  /*5510*/  @!PT LDS RZ, [RZ] ;  /* 0x00000000fffff984 */ /* 0x000fe20000000800 */
[----:B------:R-:W-:Y:S06]  /*5520*/  MEMBAR.SC.GPU ;  /* 0x0000000000007992 */ /* 0x000fec0000002000 */
[----:B------:R-:W-:-:S00]  /*5530*/  ERRBAR ;  /* 0x00000000000079ab */ /* 0x000fc00000000000 */
[----:B------:R-:W-:Y:S06]  /*5540*/  CGAERRBAR ;  /* 0x00000000000075ab */ /* 0x000fec0000000000 */
[----:B------:R-:W-:Y:S01]  /*5550*/  CCTL.IVALL ;  /* 0x00000000ff00798f */ /* 0x000fe20002000000 */
.L_x_15:
[----:B------:R-:W2:Y:S01]  /*5560*/  S2UR UR6, SR_CgaCtaId ;  /* 0x00000000000679c3 */ /* 0x000ea20000008800 */
[----:B------:R-:W-:Y:S01]  /*5570*/  DSETP.NEU.AND P2, PT, R90, RZ, PT ;  /* 0x000000ff5a00722a */ /* 0x000fe20003f4d000 */
[----:B------:R-:W-:Y:S01]  /*5580*/  UMOV UR4, 0x400 ;  /* 0x0000040000047882 */ /* 0x000fe20000000000 */
[----:B------:R-:W-:Y:S01]  /*5590*/  BSSY B1, `(.L_x_19) ;  /* 0x000027c000017945 */ /* 0x000fe20003800000 */
[----:B--2---:R-:W-:-:S11]  /*55a0*/  ULEA UR6, UR6, UR4, 0x18 ;  /* 0x0000000406067291 */ /* 0x004fd6000f8ec03f */
[----:B------:R-:W-:Y:S05]  /*55b0*/  @!P2 BRA `(.L_x_20) ;  /* 0x0000001400e0a947 */ /* 0x000fea0003800000 */
[----:B------:R-:W2:Y:S01]  /*55c0*/  LDC R85, c[0x0][0x210] ;  /* 0x00008400ff557b82 */ /* 0x000ea20000000800 */
[----:B------:R-:W-:Y:S01]  /*55d0*/  VIADD R94, R0, 0x1 ;  /* 0x00000001005e7836 */ /* 0x000fe20000000000 */
[----:B------:R-:W-:-:S06]  /*55e0*/  CS2R R82, SRZ ;  /* 0x0000000000527805 */ /* 0x000fcc000001ff00 */
[----:B------:R-:W3:Y:S01]  /*55f0*/  LDC.64 R2, c[0x0][0x288] ;  /* 0x0000a200ff027b82 */ /* 0x000ee20000000a00 */
[CC--:B--2---:R-:W-:Y:S02]  /*5600*/  ISETP.LT.AND P2, PT, R0.reuse, R85.reuse, P0 ;  /* 0x000000550000720c */ /* 0x0c4fe40000741270 */
[-C--:B------:R-:W-:Y:S02]  /*5610*/  ISETP.LT.AND P5, PT, R0, R85.reuse, P1 ;  /* 0x000000550000720c */ /* 0x080fe40000fa1270 */
[CC--:B------:R-:W-:Y:S02]  /*5620*/  ISETP.LT.AND P3, PT, R94.reuse, R85.reuse, P1 ;  /* 0x000000555e00720c */ /* 0x0c0fe40000f61270 */
[----:B------:R-:W-:Y:S02]  /*5630*/  CS2R R80, SRZ ;  /* 0x0000000000507805 */ /* 0x000fe4000001ff00 */
[----:B------:R-:W-:-:S05]  /*5640*/  ISETP.LT.AND P4, PT, R94, R85, P0 ;  /* 0x000000555e00720c */ /* 0x000fca0000781270 */
[----:B------:R-:W2:Y:S01]  /*5650*/  @P2 LDG.E.LTC128B.64 R82, desc[UR24][R98.64] ;  /* 0x0000001862522981 */ /* 0x000ea2000c1e1b20 */
[-C--:B---3--:R-:W-:Y:S01]  /*5660*/  IADD3 R102, P2, R98, R2.reuse, RZ ;  /* 0x0000000262667210 */ /* 0x088fe20007f5e0ff */
[----:B------:R-:W-:Y:S01]  /*5670*/  @P5 IMAD.MOV.U32 R70, RZ, RZ, R98 ;  /* 0x000000ffff465224 */ /* 0x000fe200078e0062 */
[----:B------:R-:W-:Y:S01]  /*5680*/  CS2R R78, SRZ ;  /* 0x00000000004e7805 */ /* 0x000fe2000001ff00 */
[----:B------:R-:W-:Y:S01]  /*5690*/  @P5 IMAD.MOV.U32 R71, RZ, RZ, R99 ;  /* 0x000000ffff475224 */ /* 0x000fe200078e0063 */
[----:B------:R-:W-:Y:S01]  /*56a0*/  CS2R R76, SRZ ;  /* 0x00000000004c7805 */ /* 0x000fe2000001ff00 */
[----:B------:R-:W-:Y:S01]  /*56b0*/  IMAD.X R103, R99, 0x1, R3, P2 ;  /* 0x0000000163677824 */ /* 0x000fe200010e0603 */
[----:B------:R-:W-:Y:S02]  /*56c0*/  IADD3 R100, P2, R102, R2, RZ ;  /* 0x0000000266647210 */ /* 0x000fe40007f5e0ff */
[----:B------:R3:W4:Y:S01]  /*56d0*/  @P5 LDG.E.LTC128B.64 R80, desc[UR24][R70.64+0x100] ;  /* 0x0001001846505981 */ /* 0x000722000c1e1b20 */
[----:B------:R-:W-:-:S02]  /*56e0*/  VIADD R86, R0, 0x3 ;  /* 0x0000000300567836 */ /* 0x000fc40000000000 */
[----:B------:R-:W-:Y:S01]  /*56f0*/  VIADD R92, R0, 0x2 ;  /* 0x00000002005c7836 */ /* 0x000fe20000000000 */
[----:B------:R-:W4:Y:S01]  /*5700*/  @P4 LDG.E.LTC128B.64 R78, desc[UR24][R102.64] ;  /* 0x00000018664e4981 */ /* 0x000f22000c1e1b20 */
[--C-:B------:R-:W-:Y:S01]  /*5710*/  IMAD.X R101, R103, 0x1, R3.reuse, P2 ;  /* 0x0000000167657824 */ /* 0x100fe200010e0603 */
[-C--:B------:R-:W-:Y:S02]  /*5720*/  IADD3 R96, P2, R100, R2.reuse, RZ ;  /* 0x0000000264607210 */ /* 0x080fe40007f5e0ff */
[CC--:B------:R-:W-:Y:S02]  /*5730*/  ISETP.LT.AND P6, PT, R92.reuse, R85.reuse, P0 ;  /* 0x000000555c00720c */ /* 0x0c0fe400007c1270 */
[-C--:B------:R-:W-:Y:S02]  /*5740*/  ISETP.LT.AND P5, PT, R92, R85.reuse, P1 ;  /* 0x000000555c00720c */ /* 0x080fe40000fa1270 */
[----:B------:R-:W-:Y:S01]  /*5750*/  ISETP.LT.AND P4, PT, R86, R85, P0 ;  /* 0x000000555600720c */ /* 0x000fe20000781270 */
[----:B------:R-:W-:Y:S01]  /*5760*/  IMAD.X R97, R101, 0x1, R3, P2 ;  /* 0x0000000165617824 */ /* 0x000fe200010e0603 */
[----:B------:R-:W-:Y:S01]  /*5770*/  IADD3 R104, P2, R100, R2, RZ ;  /* 0x0000000264687210 */ /* 0x000fe20007f5e0ff */
[----:B---3--:R-:W-:-:S02]  /*5780*/  @P3 IMAD.MOV.U32 R70, RZ, RZ, R102 ;  /* 0x000000ffff463224 */ /* 0x008fc400078e0066 */
[----:B------:R-:W-:-:S05]  /*5790*/  @P3 IMAD.MOV.U32 R71, RZ, RZ, R103 ;  /* 0x000000ffff473224 */ /* 0x000fca00078e0067 */
[----:B------:R3:W4:Y:S01]  /*57a0*/  @P3 LDG.E.LTC128B.64 R76, desc[UR24][R70.64+0x100] ;  /* 0x00010018464c3981 */ /* 0x000722000c1e1b20 */
[----:B------:R-:W-:Y:S02]  /*57b0*/  ISETP.LT.AND P3, PT, R86, R85, P1 ;  /* 0x000000555600720c */ /* 0x000fe40000f61270 */
[----:B-1----:R-:W-:Y:S02]  /*57c0*/  CS2R R68, SRZ ;  /* 0x0000000000447805 */ /* 0x002fe4000001ff00 */
[----:B------:R-:W-:Y:S02]  /*57d0*/  CS2R R74, SRZ ;  /* 0x00000000004a7805 */ /* 0x000fe4000001ff00 */
[----:B------:R-:W-:Y:S01]  /*57e0*/  CS2R R72, SRZ ;  /* 0x0000000000487805 */ /* 0x000fe2000001ff00 */
[----:B------:R-:W-:-:S03]  /*57f0*/  IMAD.X R105, R101, 0x1, R3, P2 ;  /* 0x0000000165697824 */ /* 0x000fc600010e0603 */
[----:B------:R-:W4:Y:S04]  /*5800*/  @P6 LDG.E.LTC128B.64 R74, desc[UR24][R100.64] ;  /* 0x00000018644a6981 */ /* 0x000f28000c1e1b20 */
[----:B------:R-:W4:Y:S04]  /*5810*/  @P5 LDG.E.LTC128B.64 R72, desc[UR24][R100.64+0x100] ;  /* 0x0001001864485981 */ /* 0x000f28000c1e1b20 */
[----:B------:R1:W4:Y:S01]  /*5820*/  @P3 LDG.E.LTC128B.64 R68, desc[UR24][R104.64+0x100] ;  /* 0x0001001868443981 */ /* 0x000322000c1e1b20 */
[----:B---3--:R-:W-:-:S06]  /*5830*/  CS2R R70, SRZ ;  /* 0x0000000000467805 */ /* 0x008fcc000001ff00 */
[----:B------:R-:W3:Y:S01]  /*5840*/  @P4 LDG.E.LTC128B.64 R70, desc[UR24][R96.64] ;  /* 0x0000001860464981 */ /* 0x000ee2000c1e1b20 */
[----:B------:R-:W-:Y:S05]  /*5850*/  WARPSYNC.ALL ;  /* 0x0000000000007948 */ /* 0x000fea0003800000 */
[----:B------:R-:W-:Y:S06]  /*5860*/  BAR.SYNC.DEFER_BLOCKING 0x0 ;  /* 0x0000000000007b1d */ /* 0x000fec0000010000 */
[----:B------:R-:W-:-:S04]  /*5870*/  DEPBAR.LE SB5, 0xd ;  /* 0x0000d3400000791a */ /* 0x000fc80000000000 */
[----:B------:R-:W-:Y:S04]  /*5880*/  STS.128 [R87], R4 ;  /* 0x0000000457007388 */ /* 0x000fe80000000c00 */
[----:B------:R-:W-:Y:S04]  /*5890*/  STS.128 [R87+0x40], R8 ;  /* 0x0000400857007388 */ /* 0x000fe80000000c00 */
[----:B------:R-:W-:Y:S01]  /*58a0*/  STS.128 [R87+0x80], R12 ;  /* 0x0000800c57007388 */ /* 0x000fe20000000c00 */
[----:B------:R-:W-:-:S04]  /*58b0*/  DEPBAR.LE SB5, 0xc ;  /* 0x0000d3000000791a */ /* 0x000fc80000000000 */
[----:B------:R-:W-:Y:S01]  /*58c0*/  STS.128 [R87+0xc0], R16 ;  /* 0x0000c01057007388 */ /* 0x000fe20000000c00 */
[----:B------:R-:W-:Y:S06]  /*58d0*/  BAR.SYNC.DEFER_BLOCKING 0x0 ;  /* 0x0000000000007b1d */ /* 0x000fec0000010000 */
[----:B------:R-:W1:Y:S04]  /*58e0*/  LDS.64 R114, [R84+UR6] ;  /* 0x0000000654727984 */ /* 0x000e680008000a00 */
[----:B------:R-:W1:Y:S04]  /*58f0*/  LDS.64 R112, [R84+UR6+0x100] ;  /* 0x0001000654707984 */ /* 0x000e680008000a00 */
[----:B------:R-:W1:Y:S04]  /*5900*/  LDS.64 R110, [R84+UR6+0x220] ;  /* 0x00022006546e7984 */ /* 0x000e680008000a00 */
[----:B------:R-:W1:Y:S04]  /*5910*/  LDS.64 R108, [R84+UR6+0x320] ;  /* 0x00032006546c7984 */ /* 0x000e680008000a00 */
[----:B------:R-:W1:Y:S04]  /*5920*/  LDS.64 R106, [R84+UR6+0x440] ;  /* 0x00044006546a7984 */ /* 0x000e680008000a00 */
[----:B-1----:R-:W-:Y:S04]  /*5930*/  LDS.64 R104, [R84+UR6+0x540] ;  /* 0x0005400654687984 */ /* 0x002fe80008000a00 */
[----:B------:R-:W1:Y:S04]  /*5940*/  LDS.64 R6, [R84+UR6+0x660] ;  /* 0x0006600654067984 */ /* 0x000e680008000a00 */
[----:B------:R-:W1:Y:S01]  /*5950*/  LDS.64 R4, [R84+UR6+0x760] ;  /* 0x0007600654047984 */ /* 0x000e620008000a00 */
[----:B------:R-:W-:Y:S01]  /*5960*/  ISETP.GE.AND P2, PT, R0, R85, PT ;  /* 0x000000550000720c */ /* 0x000fe20003f46270 */
[----:B------:R-:W-:-:S02]  /*5970*/  DMUL R8, R114, R88 ;  /* 0x0000005872087228 */ /* 0x000fc40000000000 */
[-C--:B------:R-:W-:Y:S02]  /*5980*/  DMUL R14, R112, R88.reuse ;  /* 0x00000058700e7228 */ /* 0x080fe40000000000 */
[-C--:B------:R-:W-:Y:S02]  /*5990*/  DMUL R16, R110, R88.reuse ;  /* 0x000000586e107228 */ /* 0x080fe40000000000 */
[-C--:B------:R-:W-:Y:S02]  /*59a0*/  DMUL R12, R108, R88.reuse ;  /* 0x000000586c0c7228 */ /* 0x080fe40000000000 */
[-C--:B------:R-:W-:Y:S01]  /*59b0*/  DMUL R10, R106, R88.reuse ;  /* 0x000000586a0a7228 */ /* 0x080fe20000000000 */
[----:B------:R-:W-:Y:S01]  /*59c0*/  BSSY B0, `(.L_x_21) ;  /* 0x0000011000007945 */ /* 0x000fe20003800000 */
[-C--:B-1----:R-:W-:Y:S02]  /*59d0*/  DMUL R6, R6, R88.reuse ;  /* 0x0000005806067228 */ /* 0x082fe40000000000 */
[----:B------:R-:W-:-:S02]  /*59e0*/  DMUL R4, R4, R88 ;  /* 0x0000005804047228 */ /* 0x000fc40000000000 */
[----:B--2---:R-:W-:Y:S02]  /*59f0*/  DFMA R18, R82, R90, R8 ;  /* 0x0000005a5212722b */ /* 0x004fe40000000008 */
[----:B------:R-:W-:Y:S02]  /*5a00*/  DMUL R8, R104, R88 ;  /* 0x0000005868087228 */ /* 0x000fe40000000000 */
[-C--:B----4-:R-:W-:Y:S02]  /*5a10*/  DFMA R14, R80, R90.reuse, R14 ;  /* 0x0000005a500e722b */ /* 0x090fe4000000000e */
[-C--:B------:R-:W-:Y:S02]  /*5a20*/  DFMA R16, R78, R90.reuse, R16 ;  /* 0x0000005a4e10722b */ /* 0x080fe40000000010 */
[-C--:B------:R-:W-:Y:S02]  /*5a30*/  DFMA R12, R76, R90.reuse, R12 ;  /* 0x0000005a4c0c722b */ /* 0x080fe4000000000c */
[----:B------:R-:W-:-:S02]  /*5a40*/  DFMA R10, R74, R90, R10 ;  /* 0x0000005a4a0a722b */ /* 0x000fc4000000000a */
[-C--:B------:R-:W-:Y:S02]  /*5a50*/  DFMA R8, R72, R90.reuse, R8 ;  /* 0x0000005a4808722b */ /* 0x080fe40000000008 */
[-C--:B------:R-:W-:Y:S02]  /*5a60*/  DFMA R4, R68, R90.reuse, R4 ;  /* 0x0000005a4404722b */ /* 0x080fe40000000004 */
[----:B---3--:R-:W-:Y:S01]  /*5a70*/  DFMA R6, R70, R90, R6 ;  /* 0x0000005a4606722b */ /* 0x008fe20000000006 */
[----:B------:R-:W-:Y:S10]  /*5a80*/  @P2 BRA `(.L_x_22) ;  /* 0x0000000000102947 */ /* 0x000ff40003800000 */
[----:B------:R-:W-:Y:S02]  /*5a90*/  @P0 MOV R104, R98 ;  /* 0x0000006200680202 */ /* 0x000fe40000000f00 */
[----:B------:R-:W-:-:S05]  /*5aa0*/  @P0 MOV R105, R99 ;  /* 0x0000006300690202 */ /* 0x000fca0000000f00 */
[----:B------:R1:W-:Y:S04]  /*5ab0*/  @P0 ST.E.64 desc[UR24][R104.64], R18 ;  /* 0x0000001268000985 */ /* 0x0003e8000c101b18 */
[----:B------:R1:W-:Y:S02]  /*5ac0*/  @P1 ST.E.64 desc[UR24][R98.64+0x100], R14 ;  /* 0x0001000e62001985 */ /* 0x0003e4000c101b18 */
.L_x_22:
[----:B------:R-:W-:Y:S05]  /*5ad0*/  BSYNC B0 ;  /* 0x0000000000007941 */ /* 0x000fea0003800000 */
.L_x_21:
[----:B------:R-:W-:Y:S01]  /*5ae0*/  ISETP.GE.AND P3, PT, R94, R85, PT ;  /* 0x000000555e00720c */ /* 0x000fe20003f66270 */
[----:B------:R-:W-:Y:S01]  /*5af0*/  ULDC.64 UR4, c[0x0][0x2a0] ;  /* 0x0000a80000047ab9 */ /* 0x000fe20000000a00 */
[----:B------:R-:W-:Y:S01]  /*5b00*/  BSSY B0, `(.L_x_23) ;  /* 0x0000008000007945 */ /* 0x000fe20003800000 */
[----:B-1----:R-:W-:-:S04]  /*5b10*/  IADD3 R14, P2, R98, UR4, RZ ;  /* 0x00000004620e7c10 */ /* 0x002fc8000ff5e0ff */
[----:B------:R-:W-:-:S06]  /*5b20*/  IADD3.X R15, R99, UR5, RZ, P2, !PT ;  /* 0x00000005630f7c10 */ /* 0x000fcc00097fe4ff */
[----:B------:R-:W-:Y:S05]  /*5b30*/  @P3 BRA `(.L_x_24) ;  /* 0x0000000000103947 */ /* 0x000fea0003800000 */
[----:B------:R-:W-:Y:S02]  /*5b40*/  @P0 MOV R18, R102 ;  /* 0x0000006600120202 */ /* 0x000fe40000000f00 */
[----:B------:R-:W-:-:S05]  /*5b50*/  @P0 MOV R19, R103 ;  /* 0x0000006700130202 */ /* 0x000fca0000000f00 */
[----:B------:R1:W-:Y:S04]  /*5b60*/  @P0 ST.E.64 desc[UR24][R18.64], R16 ;  /* 0x0000001012000985 */ /* 0x0003e8000c101b18 */
[----:B------:R1:W-:Y:S02]  /*5b70*/  @P1 ST.E.64 desc[UR24][R102.64+0x100], R12 ;  /* 0x0001000c66001985 */ /* 0x0003e4000c101b18 */
.L_x_24:
[----:B------:R-:W-:Y:S05]  /*5b80*/  BSYNC B0 ;  /* 0x0000000000007941 */ /* 0x000fea0003800000 */
.L_x_23:
[----:B------:R-:W-:Y:S01]  /*5b90*/  ISETP.GE.AND P2, PT, R92, R85, PT ;  /* 0x000000555c00720c */ /* 0x000fe20003f46270 */
[----:B------:R-:W-:-:S12]  /*5ba0*/  BSSY B0, `(.L_x_25) ;  /* 0x0000004000007945 */ /* 0x000fd80003800000 */
[----:B------:R-:W-:Y:S05]  /*5bb0*/  @P2 BRA `(.L_x_26) ;  /* 0x0000000000082947 */ /* 0x000fea0003800000 */
[----:B------:R2:W-:Y:S04]  /*5bc0*/  @P0 ST.E.64 desc[UR24][R100.64], R10 ;  /* 0x0000000a64000985 */ /* 0x0005e8000c101b18 */
[----:B------:R2:W-:Y:S02]  /*5bd0*/  @P1 ST.E.64 desc[UR24][R100.64+0x100], R8 ;  /* 0x0001000864001985 */ /* 0x0005e4000c101b18 */
.L_x_26:
[----:B------:R-:W-:Y:S05]  /*5be0*/  BSYNC B0 ;  /* 0x0000000000007941 */ /* 0x000fea0003800000 */
.L_x_25:
[----:B------:R-:W-:Y:S01]  /*5bf0*/  ISETP.GE.AND P2, PT, R86, R85, PT ;  /* 0x000000555600720c */ /* 0x000fe20003f46270 */
[----:B------:R-:W-:-:S12]  /*5c00*/  BSSY B0, `(.L_x_27) ;  /* 0x0000004000007945 */ /* 0x000fd80003800000 */
[----:B------:R-:W-:Y:S05]  /*5c10*/  @P2 BRA `(.L_x_28) ;  /* 0x0000000000082947 */ /* 0x000fea0003800000 */
[----:B------:R3:W-:Y:S04]  /*5c20*/  @P0 ST.E.64 desc[UR24][R96.64], R6 ;  /* 0x0000000660000985 */ /* 0x0007e8000c101b18 */
[----:B------:R3:W-:Y:S02]  /*5c30*/  @P1 ST.E.64 desc[UR24][R96.64+0x100], R4 ;  /* 0x0001000460001985 */ /* 0x0007e4000c101b18 */
.L_x_28:
[----:B------:R-:W-:Y:S05]  /*5c40*/  BSYNC B0 ;  /* 0x0000000000007941 */ /* 0x000fea0003800000 */
.L_x_27:
[C---:B--2---:R-:W-:Y:S02]  /*5c50*/  VIADD R8, R0.reuse, 0x8 ;  /* 0x0000000800087836 */ /* 0x044fe40000000000 */
[----:B---3--:R-:W-:-:S03]  /*5c60*/  VIADD R6, R0, 0x9 ;  /* 0x0000000900067836 */ /* 0x008fc60000000000 */
[-C--:B------:R-:W-:Y:S02]  /*5c70*/  ISETP.LT.AND P2, PT, R8, R85.reuse, P0 ;  /* 0x000000550800720c */ /* 0x080fe40000741270 */
[-C--:B------:R-:W-:Y:S02]  /*5c80*/  ISETP.LT.AND P4, PT, R6, R85.reuse, P0 ;  /* 0x000000550600720c */ /* 0x080fe40000781270 */
[-C--:B------:R-:W-:Y:S01]  /*5c90*/  ISETP.LT.AND P5, PT, R8, R85.reuse, P1 ;  /* 0x000000550800720c */ /* 0x080fe20000fa1270 */
[----:B------:R-:W-:Y:S01]  /*5ca0*/  VIADD R10, R0, 0xa ;  /* 0x0000000a000a7836 */ /* 0x000fe20000000000 */
[----:B------:R-:W-:-:S07]  /*5cb0*/  ISETP.LT.AND P3, PT, R6, R85, P1 ;  /* 0x000000550600720c */ /* 0x000fce0000f61270 */
[----:B------:R-:W2:Y:S01]  /*5cc0*/  @P2 LDG.E.LTC128B.64 R82, desc[UR24][R14.64] ;  /* 0x000000180e522981 */ /* 0x000ea2000c1e1b20 */
[----:B-1----:R-:W-:-:S03]  /*5cd0*/  IADD3 R18, P2, R14, R2, RZ ;  /* 0x000000020e127210 */ /* 0x002fc60007f5e0ff */
[----:B------:R-:W-:Y:S02]  /*5ce0*/  @P5 IMAD.MOV.U32 R12, RZ, RZ, R14 ;  /* 0x000000ffff0c5224 */ /* 0x000fe400078e000e */
[----:B------:R-:W-:Y:S01]  /*5cf0*/  IMAD.X R19, R15, 0x1, R3, P2 ;  /* 0x000000010f137824 */ /* 0x000fe200010e0603 */
[----:B------:R-:W-:Y:S01]  /*5d00*/  ISETP.LT.AND P2, PT, R10, R85, P0 ;  /* 0x000000550a00720c */ /* 0x000fe20000741270 */
[----:B------:R-:W-:-:S03]  /*5d10*/  @P5 IMAD.MOV.U32 R13, RZ, RZ, R15 ;  /* 0x000000ffff0d5224 */ /* 0x000fc600078e000f */
[----:B------:R-:W3:Y:S01]  /*5d20*/  @P4 LDG.E.LTC128B.64 R78, desc[UR24][R18.64] ;  /* 0x00000018124e4981 */ /* 0x000ee2000c1e1b20 */
[----:B------:R-:W-:-:S03]  /*5d30*/  IADD3 R16, P4, R18, R2, RZ ;  /* 0x0000000212107210 */ /* 0x000fc60007f9e0ff */
[----:B------:R-:W4:Y:S02]  /*5d40*/  @P3 LDG.E.LTC128B.64 R76, desc[UR24][R18.64+0x100] ;  /* 0x00010018124c3981 */ /* 0x000f24000c1e1b20 */
[----:B------:R-:W-:Y:S01]  /*5d50*/  IMAD.X R17, R19, 0x1, R3, P4 ;  /* 0x0000000113117824 */ /* 0x000fe200020e0603 */
[----:B------:R-:W-:Y:S01]  /*5d60*/  IADD3 R5, P3, -R2, UR4, RZ ;  /* 0x0000000402057c10 */ /* 0x000fe2000ff7e1ff */
[----:B------:R1:W4:Y:S03]  /*5d70*/  @P5 LDG.E.LTC128B.64 R80, desc[UR24][R12.64+0x100] ;  /* 0x000100180c505981 */ /* 0x000326000c1e1b20 */
[----:B------:R-:W-:Y:S01]  /*5d80*/  IADD3.X R4, ~R3, UR5, RZ, P3, !PT ;  /* 0x0000000503047c10 */ /* 0x000fe20009ffe5ff */
[----:B------:R-:W4:Y:S01]  /*5d90*/  @P2 LDG.E.LTC128B.64 R74, desc[UR24][R16.64] ;  /* 0x00000018104a2981 */ /* 0x000f22000c1e1b20 */
[----:B------:R-:W-:Y:S02]  /*5da0*/  IADD3 R94, P2, R5, R96, RZ ;  /* 0x00000060055e7210 */ /* 0x000fe40007f5e0ff */
[----:B------:R-:W-:-:S03]  /*5db0*/  ISETP.LT.AND P5, PT, R10, R85, P1 ;  /* 0x000000550a00720c */ /* 0x000fc60000fa1270 */
[----:B------:R-:W-:Y:S01]  /*5dc0*/  IMAD.X R95, R4, 0x1, R97, P2 ;  /* 0x00000001045f7824 */ /* 0x000fe200010e0661 */
[----:B------:R-:W-:Y:S01]  /*5dd0*/  IADD3 R92, P2, R16, R2, RZ ;  /* 0x00000002105c7210 */ /* 0x000fe20007f5e0ff */
[----:B-1----:R-:W-:-:S08]  /*5de0*/  VIADD R12, R0, 0xb ;  /* 0x0000000b000c7836 */ /* 0x002fd00000000000 */
[----:B------:R1:W4:Y:S01]  /*5df0*/  @P5 LDG.E.LTC128B.64 R72, desc[UR24][R94.64+0x100] ;  /* 0x000100185e485981 */ /* 0x000322000c1e1b20 */
[CC--:B------:R-:W-:Y:S02]  /*5e00*/  ISETP.LT.AND P4, PT, R12.reuse, R85.reuse, P0 ;  /* 0x000000550c00720c */ /* 0x0c0fe40000781270 */
[----:B------:R-:W-:Y:S01]  /*5e10*/  ISETP.LT.AND P3, PT, R12, R85, P1 ;  /* 0x000000550c00720c */ /* 0x000fe20000f61270 */
[----:B------:R-:W-:-:S10]  /*5e20*/  IMAD.X R93, R17, 0x1, R3, P2 ;  /* 0x00000001115d7824 */ /* 0x000fd400010e0603 */
[----:B------:R-:W4:Y:S04]  /*5e30*/  @P4 LDG.E.LTC128B.64 R70, desc[UR24][R92.64] ;  /* 0x000000185c464981 */ /* 0x000f28000c1e1b20 */
[----:B------:R-:W4:Y:S01]  /*5e40*/  @P3 LDG.E.LTC128B.64 R68, desc[UR24][R92.64+0x100] ;  /* 0x000100185c443981 */ /* 0x000f22000c1e1b20 */
[----:B------:R-:W-:Y:S06]  /*5e50*/  BAR.SYNC.DEFER_BLOCKING 0x0 ;  /* 0x0000000000007b1d */ /* 0x000fec0000010000 */
[----:B------:R-:W-:-:S04]  /*5e60*/  DEPBAR.LE SB5, 0x8 ;  /* 0x0000d2000000791a */ /* 0x000fc80000000000 */
[----:B------:R-:W-:Y:S04]  /*5e70*/  STS.128 [R87], R32 ;  /* 0x0000002057007388 */ /* 0x000fe80000000c00 */
[----:B------:R-:W-:Y:S04]  /*5e80*/  STS.128 [R87+0x40], R28 ;  /* 0x0000401c57007388 */ /* 0x000fe80000000c00 */
[----:B------:R-:W-:Y:S04]  /*5e90*/  STS.128 [R87+0x80], R24 ;  /* 0x0000801857007388 */ /* 0x000fe80000000c00 */
[----:B------:R-:W-:Y:S01]  /*5ea0*/  STS.128 [R87+0xc0], R20 ;  /* 0x0000c01457007388 */ /* 0x000fe20000000c00 */
[----:B------:R-:W-:Y:S06]  /*5eb0*/  BAR.SYNC.DEFER_BLOCKING 0x0 ;  /* 0x0000000000007b1d */ /* 0x000fec0000010000 */
[----:B------:R-:W1:Y:S04]  /*5ec0*/  LDS.64 R104, [R84+UR6] ;  /* 0x0000000654687984 */ /* 0x000e680008000a00 */
[----:B------:R-:W1:Y:S04]  /*5ed0*/  LDS.64 R102, [R84+UR6+0x100] ;  /* 0x0001000654667984 */ /* 0x000e680008000a00 */
[----:B------:R-:W1:Y:S04]  /*5ee0*/  LDS.64 R100, [R84+UR6+0x220] ;  /* 0x0002200654647984 */ /* 0x000e680008000a00 */
[----:B------:R-:W1:Y:S04]  /*5ef0*/  LDS.64 R98, [R84+UR6+0x320] ;  /* 0x0003200654627984 */ /* 0x000e680008000a00 */
[----:B------:R-:W1:Y:S04]  /*5f00*/  LDS.64 R96, [R84+UR6+0x440] ;  /* 0x0004400654607984 */ /* 0x000e680008000a00 */
[----:B-1----:R-:W1:Y:S04]  /*5f10*/  LDS.64 R94, [R84+UR6+0x540] ;  /* 0x00054006545e7984 */ /* 0x002e680008000a00 */
[----:B------:R-:W1:Y:S04]  /*5f20*/  LDS.64 R32, [R84+UR6+0x660] ;  /* 0x0006600654207984 */ /* 0x000e680008000a00 */
[----:B------:R-:W1:Y:S01]  /*5f30*/  LDS.64 R28, [R84+UR6+0x760] ;  /* 0x00076006541c7984 */ /* 0x000e620008000a00 */
[----:B------:R-:W-:Y:S01]  /*5f40*/  ISETP.GE.AND P2, PT, R8, R85, PT ;  /* 0x000000550800720c */ /* 0x000fe20003f46270 */
[----:B------:R-:W-:Y:S01]  /*5f50*/  BSSY B0, `(.L_x_29) ;  /* 0x0000016000007945 */ /* 0x000fe20003800000 */
[----:B------:R-:W-:-:S02]  /*5f60*/  DMUL R26, R104, R88 ;  /* 0x00000058681a7228 */ /* 0x000fc40000000000 */
[-C--:B------:R-:W-:Y:S02]  /*5f70*/  DMUL R24, R102, R88.reuse ;  /* 0x0000005866187228 */ /* 0x080fe40000000000 */
[-C--:B------:R-:W-:Y:S02]  /*5f80*/  DMUL R22, R100, R88.reuse ;  /* 0x0000005864167228 */ /* 0x080fe40000000000 */
[-C--:B------:R-:W-:Y:S02]  /*5f90*/  DMUL R20, R98, R88.reuse ;  /* 0x0000005862147228 */ /* 0x080fe40000000000 */
[-C--:B------:R-:W-:Y:S02]  /*5fa0*/  DMUL R96, R96, R88.reuse ;  /* 0x0000005860607228 */ /* 0x080fe40000000000 */
[-C--:B-1----:R-:W-:Y:S02]  /*5fb0*/  DMUL R94, R94, R88.reuse ;  /* 0x000000585e5e7228 */ /* 0x082fe40000000000 */
[----:B------:R-:W-:-:S02]  /*5fc0*/  DMUL R32, R32, R88 ;  /* 0x0000005820207228 */ /* 0x000fc40000000000 */
[----:B------:R-:W-:Y:S02]  /*5fd0*/  DMUL R28, R28, R88 ;  /* 0x000000581c1c7228 */ /* 0x000fe40000000000 */
[-C--:B--2---:R-:W-:Y:S02]  /*5fe0*/  DFMA R26, R82, R90.reuse, R26 ;  /* 0x0000005a521a722b */ /* 0x084fe4000000001a */
[-C--:B---3--:R-:W-:Y:S02]  /*5ff0*/  DFMA R22, R78, R90.reuse, R22 ;  /* 0x0000005a4e16722b */ /* 0x088fe40000000016 */
[-C--:B----4-:R-:W-:Y:S02]  /*6000*/  DFMA R20, R76, R90.reuse, R20 ;  /* 0x0000005a4c14722b */ /* 0x090fe40000000014 */
[-C--:B------:R-:W-:Y:S02]  /*6010*/  DFMA R24, R80, R90.reuse, R24 ;  /* 0x0000005a5018722b */ /* 0x080fe40000000018 */
[----:B------:R-:W-:-:S02]  /*6020*/  DFMA R96, R74, R90, R96 ;  /* 0x0000005a4a60722b */ /* 0x000fc40000000060 */
[-C--:B------:R-:W-:Y:S02]  /*6030*/  DFMA R94, R72, R90.reuse, R94 ;  /* 0x0000005a485e722b */ /* 0x080fe4000000005e */
[-C--:B------:R-:W-:Y:S02]  /*6040*/  DFMA R32, R70, R90.reuse, R32 ;  /* 0x0000005a4620722b */ /* 0x080fe40000000020 */
[----:B------:R-:W-:Y:S01]  /*6050*/  DFMA R28, R68, R90, R28 ;  /* 0x0000005a441c722b */ /* 0x000fe2000000001c */
[----:B------:R-:W-:Y:S10]  /*6060*/  @P2 BRA `(.L_x_30) ;  /* 0x0000000000102947 */ /* 0x000ff40003800000 */
[----:B------:R-:W-:Y:S01]  /*6070*/  @P1 MOV R8, R14 ;  /* 0x0000000e00081202 */ /* 0x000fe20000000f00 */
[----:B------:R1:W-:Y:S01]  /*6080*/  @P0 ST.E.64 desc[UR24][R14.64], R26 ;  /* 0x0000001a0e000985 */ /* 0x0003e2000c101b18 */
[----:B------:R-:W-:-:S05]  /*6090*/  @P1 MOV R9, R15 ;  /* 0x0000000f00091202 */ /* 0x000fca0000000f00 */
[----:B------:R1:W-:Y:S02]  /*60a0*/  @P1 ST.E.64 desc[UR24][R8.64+0x100], R24 ;  /* 0x0001001808001985 */ /* 0x0003e4000c101b18 */
.L_x_30:
[----:B------:R-:W-:Y:S05]  /*60b0*/  BSYNC B0 ;  /* 0x0000000000007941 */ /* 0x000fea0003800000 */
.L_x_29:
[----:B------:R-:W-:Y:S01]  /*60c0*/  ISETP.GE.AND P3, PT, R6, R85, PT ;  /* 0x000000550600720c */ /* 0x000fe20003f66270 */
[----:B------:R-:W-:Y:S01]  /*60d0*/  BSSY B0, `(.L_x_31) ;  /* 0x0000008000007945 */ /* 0x000fe20003800000 */
[----:B-1----:R-:W-:-:S04]  /*60e0*/  IADD3 R14, P2, R14, UR4, RZ ;  /* 0x000000040e0e7c10 */ /* 0x002fc8000ff5e0ff */
[----:B------:R-:W-:-:S07]  /*60f0*/  IADD3.X R15, R15, UR5, RZ, P2, !PT ;  /* 0x000000050f0f7c10 */ /* 0x000fce00097fe4ff */
[----:B------:R-:W-:Y:S05]  /*6100*/  @P3 BRA `(.L_x_32) ;  /* 0x0000000000103947 */ /* 0x000fea0003800000 */
[----:B------:R-:W-:Y:S02]  /*6110*/  @P0 MOV R6, R18 ;  /* 0x0000001200060202 */ /* 0x000fe40000000f00 */
[----:B------:R-:W-:-:S05]  /*6120*/  @P0 MOV R7, R19 ;  /* 0x0000001300070202 */ /* 0x000fca0000000f00 */
[----:B------:R1:W-:Y:S04]  /*6130*/  @P0 ST.E.64 desc[UR24][R6.64], R22 ;  /* 0x0000001606000985 */ /* 0x0003e8000c101b18 */
[----:B------:R1:W-:Y:S02]  /*6140*/  @P1 ST.E.64 desc[UR24][R18.64+0x100], R20 ;  /* 0x0001001412001985 */ /* 0x0003e4000c101b18 */
.L_x_32:
[----:B------:R-:W-:Y:S05]  /*6150*/  BSYNC B0 ;  /* 0x0000000000007941 */ /* 0x000fea0003800000 */
.L_x_31:
[----:B------:R-:W-:Y:S01]  /*6160*/  ISETP.GE.AND P2, PT, R10, R85, PT ;  /* 0x000000550a00720c */ /* 0x000fe20003f46270 */
[----:B------:R-:W-:-:S12]  /*6170*/  BSSY B0, `(.L_x_33) ;  /* 0x0000008000007945 */ /* 0x000fd80003800000 */
[----:B------:R-:W-:Y:S05]  /*6180*/  @P2 BRA `(.L_x_34) ;  /* 0x0000000000182947 */ /* 0x000fea0003800000 */
[----:B------:R-:W-:Y:S01]  /*6190*/  @P0 IMAD.MOV.U32 R8, RZ, RZ, R16 ;  /* 0x000000ffff080224 */ /* 0x000fe200078e0010 */
[----:B-1----:R-:W-:Y:S01]  /*61a0*/  @P1 MOV R6, R16 ;  /* 0x0000001000061202 */ /* 0x002fe20000000f00 */
[----:B------:R-:W-:Y:S01]  /*61b0*/  @P0 IMAD.MOV.U32 R9, RZ, RZ, R17 ;  /* 0x000000ffff090224 */ /* 0x000fe200078e0011 */
[----:B------:R-:W-:-:S04]  /*61c0*/  @P1 MOV R7, R17 ;  /* 0x0000001100071202 */ /* 0x000fc80000000f00 */
[----:B------:R2:W-:Y:S04]  /*61d0*/  @P0 ST.E.64 desc[UR24][R8.64], R96 ;  /* 0x0000006008000985 */ /* 0x0005e8000c101b18 */
[----:B------:R2:W-:Y:S02]  /*61e0*/  @P1 ST.E.64 desc[UR24][R6.64+0x100], R94 ;  /* 0x0001005e06001985 */ /* 0x0005e4000c101b18 */
.L_x_34:
[----:B------:R-:W-:Y:S05]  /*61f0*/  BSYNC B0 ;  /* 0x0000000000007941 */ /* 0x000fea0003800000 */
.L_x_33:
[----:B------:R-:W-:Y:S01]  /*6200*/  ISETP.GE.AND P2, PT, R12, R85, PT ;  /* 0x000000550c00720c */ /* 0x000fe20003f46270 */
[----:B------:R-:W-:-:S12]  /*6210*/  BSSY B0, `(.L_x_35) ;  /* 0x0000004000007945 */ /* 0x000fd80003800000 */
[----:B------:R-:W-:Y:S05]  /*6220*/  @P2 BRA `(.L_x_36) ;  /* 0x0000000000082947 */ /* 0x000fea0003800000 */
[----:B------:R3:W-:Y:S04]  /*6230*/  @P0 ST.E.64 desc[UR24][R92.64], R32 ;  /* 0x000000205c000985 */ /* 0x0007e8000c101b18 */
[----:B------:R3:W-:Y:S02]  /*6240*/  @P1 ST.E.64 desc[UR24][R92.64+0x100], R28 ;  /* 0x0001001c5c001985 */ /* 0x0007e4000c101b18 */
.L_x_36:
[----:B------:R-:W-:Y:S05]  /*6250*/  BSYNC B0 ;  /* 0x0000000000007941 */ /* 0x000fea0003800000 */
.L_x_35:
[C---:B-12---:R-:W-:Y:S01]  /*6260*/  VIADD R6, R0.reuse, 0x11 ;  /* 0x0000001100067836 */ /* 0x046fe20000000000 */
[----:B------:R-:W-:Y:S01]  /*6270*/  IADD3 R10, P2, R5, R16, RZ ;  /* 0x00000010050a7210 */ /* 0x000fe20007f5e0ff */
[----:B------:R-:W-:Y:S01]  /*6280*/  VIADD R8, R0, 0x10 ;  /* 0x0000001000087836 */ /* 0x000fe20000000000 */
[----:B------:R-:W-:Y:S02]  /*6290*/  IADD3 R16, P3, R14, R2, RZ ;  /* 0x000000020e107210 */ /* 0x000fe40007f7e0ff */
[-C--:B------:R-:W-:Y:S01]  /*62a0*/  ISETP.LT.AND P4, PT, R6, R85.reuse, P1 ;  /* 0x000000550600720c */ /* 0x080fe20000f81270 */
[----:B------:R-:W-:Y:S01]  /*62b0*/  IMAD.X R11, R4, 0x1, R17, P2 ;  /* 0x00000001040b7824 */ /* 0x000fe200010e0611 */
[-C--:B------:R-:W-:Y:S01]  /*62c0*/  ISETP.LT.AND P2, PT, R8, R85.reuse, P1 ;  /* 0x000000550800720c */ /* 0x080fe20000f41270 */
[----:B------:R-:W-:Y:S01]  /*62d0*/  IMAD.X R17, R15, 0x1, R3, P3 ;  /* 0x000000010f117824 */ /* 0x000fe200018e0603 */
[-C--:B------:R-:W-:Y:S02]  /*62e0*/  ISETP.LT.AND P5, PT, R6, R85.reuse, P0 ;  /* 0x000000550600720c */ /* 0x080fe400007a1270 */
[----:B------:R-:W-:Y:S01]  /*62f0*/  ISETP.LT.AND P3, PT, R8, R85, P0 ;  /* 0x000000550800720c */ /* 0x000fe20000761270 */
[----:B------:R-:W-:-:S06]  /*6300*/  VIADD R12, R0, 0x12 ;  /* 0x00000012000c7836 */ /* 0x000fcc0000000000 */
[----:B------:R1:W2:Y:S04]  /*6310*/  @P4 LDG.E.LTC128B.64 R76, desc[UR24][R10.64+0x100] ;  /* 0x000100180a4c4981 */ /* 0x0002a8000c1e1b20 */
[----:B------:R-:W4:Y:S01]  /*6320*/  @P2 LDG.E.LTC128B.64 R80, desc[UR24][R14.64+0x100] ;  /* 0x000100180e502981 */ /* 0x000f22000c1e1b20 */
[----:B------:R-:W-:Y:S02]  /*6330*/  IADD3 R18, P2, R16, R2, RZ ;  /* 0x0000000210127210 */ /* 0x000fe40007f5e0ff */
[CC--:B------:R-:W-:Y:S01]  /*6340*/  ISETP.LT.AND P6, PT, R12.reuse, R85.reuse, P0 ;  /* 0x000000550c00720c */ /* 0x0c0fe200007c1270 */
[----:B------:R-:W4:Y:S01]  /*6350*/  @P5 LDG.E.LTC128B.64 R78, desc[UR24][R16.64] ;  /* 0x00000018104e5981 */ /* 0x000f22000c1e1b20 */
[----:B------:R-:W-:-:S03]  /*6360*/  ISETP.LT.AND P5, PT, R12, R85, P1 ;  /* 0x000000550c00720c */ /* 0x000fc60000fa1270 */
[----:B------:R-:W4:Y:S01]  /*6370*/  @P3 LDG.E.LTC128B.64 R82, desc[UR24][R14.64] ;  /* 0x000000180e523981 */ /* 0x000f22000c1e1b20 */
[----:B------:R-:W-:Y:S01]  /*6380*/  IMAD.X R19, R17, 0x1, R3, P2 ;  /* 0x0000000111137824 */ /* 0x000fe200010e0603 */
[----:B------:R-:W-:Y:S01]  /*6390*/  IADD3 R20, P2, R18, R2, RZ ;  /* 0x0000000212147210 */ /* 0x000fe20007f5e0ff */
[----:B-1----:R-:W-:-:S05]  /*63a0*/  VIADD R10, R0, 0x13 ;  /* 0x00000013000a7836 */ /* 0x002fca0000000000 */
[----:B------:R-:W4:Y:S01]  /*63b0*/  @P6 LDG.E.LTC128B.64 R74, desc[UR24][R18.64] ;  /* 0x00000018124a6981 */ /* 0x000f22000c1e1b20 */
[----:B------:R-:W-:-:S03]  /*63c0*/  ISETP.LT.AND P4, PT, R10, R85, P0 ;  /* 0x000000550a00720c */ /* 0x000fc60000781270 */
[----:B------:R-:W4:Y:S01]  /*63d0*/  @P5 LDG.E.LTC128B.64 R72, desc[UR24][R18.64+0x100] ;  /* 0x0001001812485981 */ /* 0x000f22000c1e1b20 */
[----:B------:R-:W-:Y:S01]  /*63e0*/  ISETP.LT.AND P3, PT, R10, R85, P1 ;  /* 0x000000550a00720c */ /* 0x000fe20000f61270 */
[----:B------:R-:W-:-:S08]  /*63f0*/  IMAD.X R21, R19, 0x1, R3, P2 ;  /* 0x0000000113157824 */ /* 0x000fd000010e0603 */
[----:B------:R-:W4:Y:S04]  /*6400*/  @P4 LDG.E.LTC128B.64 R70, desc[UR24][R20.64] ;  /* 0x0000001814464981 */ /* 0x000f28000c1e1b20 */
[----:B------:R-:W4:Y:S01]  /*6410*/  @P3 LDG.E.LTC128B.64 R68, desc[UR24][R20.64+0x100] ;  /* 0x0001001814443981 */ /* 0x000f22000c1e1b20 */
        /* <DEDUP_REMOVED lines=11> */
[----:B---3--:R-:W3:Y:S04]  /*64d0*/  LDS.64 R92, [R84+UR6+0x320] ;  /* 0x00032006545c7984 */ /* 0x008ee80008000a00 */
[----:B------:R-:W3:Y:S04]  /*64e0*/  LDS.64 R34, [R84+UR6+0x440] ;  /* 0x0004400654227984 */ /* 0x000ee80008000a00 */
[----:B------:R-:W3:Y:S04]  /*64f0*/  LDS.64 R32, [R84+UR6+0x540] ;  /* 0x0005400654207984 */ /* 0x000ee80008000a00 */
[----:B------:R-:W3:Y:S04]  /*6500*/  LDS.64 R30, [R84+UR6+0x660] ;  /* 0x00066006541e7984 */ /* 0x000ee80008000a00 */
[----:B------:R-:W3:Y:S01]  /*6510*/  LDS.64 R28, [R84+UR6+0x760] ;  /* 0x00076006541c7984 */ /* 0x000ee20008000a00 */
[----:B------:R-:W-:Y:S01]  /*6520*/  ISETP.GE.AND P2, PT, R8, R85, PT ;  /* 0x000000550800720c */ /* 0x000fe20003f46270 */
[----:B------:R-:W-:Y:S01]  /*6530*/  BSSY B0, `(.L_x_37) ;  /* 0x0000014000007945 */ /* 0x000fe20003800000 */
[----:B-1----:R-:W-:-:S02]  /*6540*/  DMUL R26, R26, R88 ;  /* 0x000000581a1a7228 */ /* 0x002fc40000000000 */
[-C--:B------:R-:W-:Y:S02]  /*6550*/  DMUL R24, R24, R88.reuse ;  /* 0x0000005818187228 */ /* 0x080fe40000000000 */
[-C--:B------:R-:W-:Y:S02]  /*6560*/  DMUL R22, R22, R88.reuse ;  /* 0x0000005816167228 */ /* 0x080fe40000000000 */
[-C--:B---3--:R-:W-:Y:S02]  /*6570*/  DMUL R36, R92, R88.reuse ;  /* 0x000000585c247228 */ /* 0x088fe40000000000 */
[-C--:B------:R-:W-:Y:S02]  /*6580*/  DMUL R34, R34, R88.reuse ;  /* 0x0000005822227228 */ /* 0x080fe40000000000 */
[-C--:B------:R-:W-:Y:S02]  /*6590*/  DMUL R32, R32, R88.reuse ;  /* 0x0000005820207228 */ /* 0x080fe40000000000 */
[----:B------:R-:W-:-:S02]  /*65a0*/  DMUL R30, R30, R88 ;  /* 0x000000581e1e7228 */ /* 0x000fc40000000000 */
[----:B------:R-:W-:Y:S02]  /*65b0*/  DMUL R28, R28, R88 ;  /* 0x000000581c1c7228 */ /* 0x000fe40000000000 */
[-C--:B--2---:R-:W-:Y:S02]  /*65c0*/  DFMA R36, R76, R90.reuse, R36 ;  /* 0x0000005a4c24722b */ /* 0x084fe40000000024 */
[-C--:B----4-:R-:W-:Y:S02]  /*65d0*/  DFMA R24, R80, R90.reuse, R24 ;  /* 0x0000005a5018722b */ /* 0x090fe40000000018 */
[-C--:B------:R-:W-:Y:S02]  /*65e0*/  DFMA R22, R78, R90.reuse, R22 ;  /* 0x0000005a4e16722b */ /* 0x080fe40000000016 */
[-C--:B------:R-:W-:Y:S02]  /*65f0*/  DFMA R26, R82, R90.reuse, R26 ;  /* 0x0000005a521a722b */ /* 0x080fe4000000001a */
[----:B------:R-:W-:-:S02]  /*6600*/  DFMA R34, R74, R90, R34 ;  /* 0x0000005a4a22722b */ /* 0x000fc40000000022 */
[-C--:B------:R-:W-:Y:S02]  /*6610*/  DFMA R32, R72, R90.reuse, R32 ;  /* 0x0000005a4820722b */ /* 0x080fe40000000020 */
[-C--:B------:R-:W-:Y:S02]  /*6620*/  DFMA R30, R70, R90.reuse, R30 ;  /* 0x0000005a461e722b */ /* 0x080fe4000000001e */
[----:B------:R-:W-:Y:S01]  /*6630*/  DFMA R28, R68, R90, R28 ;  /* 0x0000005a441c722b */ /* 0x000fe2000000001c */
[----:B------:R-:W-:Y:S10]  /*6640*/  @P2 BRA `(.L_x_38) ;  /* 0x0000000000082947 */ /* 0x000ff40003800000 */
[----:B------:R1:W-:Y:S04]  /*6650*/  @P0 ST.E.64 desc[UR24][R14.64], R26 ;  /* 0x0000001a0e000985 */ /* 0x0003e8000c101b18 */
[----:B------:R1:W-:Y:S02]  /*6660*/  @P1 ST.E.64 desc[UR24][R14.64+0x100], R24 ;  /* 0x000100180e001985 */ /* 0x0003e4000c101b18 */
.L_x_38:
[----:B------:R-:W-:Y:S05]  /*6670*/  BSYNC B0 ;  /* 0x0000000000007941 */ /* 0x000fea0003800000 */
.L_x_37:
[----:B------:R-:W-:Y:S01]  /*6680*/  ISETP.GE.AND P2, PT, R6, R85, PT ;  /* 0x000000550600720c */ /* 0x000fe20003f46270 */
[----:B------:R-:W-:-:S12]  /*6690*/  BSSY B0, `(.L_x_39) ;  /* 0x0000008000007945 */ /* 0x000fd80003800000 */
[----:B------:R-:W-:Y:S05]  /*66a0*/  @P2 BRA `(.L_x_40) ;  /* 0x0000000000182947 */ /* 0x000fea0003800000 */
[----:B------:R-:W-:Y:S01]  /*66b0*/  @P0 IMAD.MOV.U32 R8, RZ, RZ, R16 ;  /* 0x000000ffff080224 */ /* 0x000fe200078e0010 */
[----:B------:R-:W-:Y:S01]  /*66c0*/  @P1 MOV R6, R16 ;  /* 0x0000001000061202 */ /* 0x000fe20000000f00 */
[----:B------:R-:W-:Y:S01]  /*66d0*/  @P0 IMAD.MOV.U32 R9, RZ, RZ, R17 ;  /* 0x000000ffff090224 */ /* 0x000fe200078e0011 */
[----:B------:R-:W-:-:S04]  /*66e0*/  @P1 MOV R7, R17 ;  /* 0x0000001100071202 */ /* 0x000fc80000000f00 */
[----:B------:R2:W-:Y:S04]  /*66f0*/  @P0 ST.E.64 desc[UR24][R8.64], R22 ;  /* 0x0000001608000985 */ /* 0x0005e8000c101b18 */
[----:B------:R2:W-:Y:S02]  /*6700*/  @P1 ST.E.64 desc[UR24][R6.64+0x100], R36 ;  /* 0x0001002406001985 */ /* 0x0005e4000c101b18 */
.L_x_40:
[----:B------:R-:W-:Y:S05]  /*6710*/  BSYNC B0 ;  /* 0x0000000000007941 */ /* 0x000fea0003800000 */
.L_x_39:
[----:B------:R-:W-:Y:S01]  /*6720*/  ISETP.GE.AND P2, PT, R12, R85, PT ;  /* 0x000000550c00720c */ /* 0x000fe20003f46270 */
[----:B------:R-:W-:-:S12]  /*6730*/  BSSY B0, `(.L_x_41) ;  /* 0x0000004000007945 */ /* 0x000fd80003800000 */
[----:B------:R-:W-:Y:S05]  /*6740*/  @P2 BRA `(.L_x_42) ;  /* 0x0000000000082947 */ /* 0x000fea0003800000 */
[----:B------:R3:W-:Y:S04]  /*6750*/  @P0 ST.E.64 desc[UR24][R18.64], R34 ;  /* 0x0000002212000985 */ /* 0x0007e8000c101b18 */
[----:B------:R3:W-:Y:S02]  /*6760*/  @P1 ST.E.64 desc[UR24][R18.64+0x100], R32 ;  /* 0x0001002012001985 */ /* 0x0007e4000c101b18 */
.L_x_42:
[----:B------:R-:W-:Y:S05]  /*6770*/  BSYNC B0 ;  /* 0x0000000000007941 */ /* 0x000fea0003800000 */
.L_x_41:
[----:B------:R-:W-:Y:S01]  /*6780*/  ISETP.GE.AND P2, PT, R10, R85, PT ;  /* 0x000000550a00720c */ /* 0x000fe20003f46270 */
[----:B------:R-:W-:-:S12]  /*6790*/  BSSY B0, `(.L_x_43) ;  /* 0x0000004000007945 */ /* 0x000fd80003800000 */
[----:B------:R-:W-:Y:S05]  /*67a0*/  @P2 BRA `(.L_x_44) ;  /* 0x0000000000082947 */ /* 0x000fea0003800000 */
[----:B------:R1:W-:Y:S04]  /*67b0*/  @P0 ST.E.64 desc[UR24][R20.64], R30 ;  /* 0x0000001e14000985 */ /* 0x0003e8000c101b18 */
[----:B------:R1:W-:Y:S02]  /*67c0*/  @P1 ST.E.64 desc[UR24][R20.64+0x100], R28 ;  /* 0x0001001c14001985 */ /* 0x0003e4000c101b18 */
.L_x_44:
[----:B------:R-:W-:Y:S05]  /*67d0*/  BSYNC B0 ;  /* 0x0000000000007941 */ /* 0x000fea0003800000 */
.L_x_43:
[----:B------:R-:W-:Y:S01]  /*67e0*/  IADD3 R16, P2, R16, R5, RZ ;  /* 0x0000000510107210 */ /* 0x000fe20007f5e0ff */
[----:B--2---:R-:W-:Y:S01]  /*67f0*/  VIADD R6, R0, 0x18 ;  /* 0x0000001800067836 */ /* 0x004fe20000000000 */
[----:B------:R-:W-:-:S03]  /*6800*/  IADD3 R8, P3, R14, UR4, RZ ;  /* 0x000000040e087c10 */ /* 0x000fc6000ff7e0ff */
[----:B------:R-:W-:Y:S01]  /*6810*/  IMAD.X R17, R17, 0x1, R4, P2 ;  /* 0x0000000111117824 */ /* 0x000fe200010e0604 */
[-C--:B------:R-:W-:Y:S02]  /*6820*/  IADD3 R12, P2, R8, R2.reuse, RZ ;  /* 0x00000002080c7210 */ /* 0x080fe40007f5e0ff */
[----:B------:R-:W-:Y:S02]  /*6830*/  IADD3.X R9, R15, UR5, RZ, P3, !PT ;  /* 0x000000050f097c10 */ /* 0x000fe40009ffe4ff */
[-C--:B------:R-:W-:Y:S02]  /*6840*/  ISETP.LT.AND P5, PT, R6, R85.reuse, P0 ;  /* 0x000000550600720c */ /* 0x080fe400007a1270 */
[-C--:B------:R-:W-:Y:S01]  /*6850*/  IADD3 R10, P3, R12, R2.reuse, RZ ;  /* 0x000000020c0a7210 */ /* 0x080fe20007f7e0ff */
[--C-:B------:R-:W-:Y:S01]  /*6860*/  IMAD.X R13, R9, 0x1, R3.reuse, P2 ;  /* 0x00000001090d7824 */ /* 0x100fe200010e0603 */
[----:B------:R-:W-:Y:S02]  /*6870*/  ISETP.LT.AND P4, PT, R6, R85, P1 ;  /* 0x000000550600720c */ /* 0x000fe40000f81270 */
[----:B-1----:R-:W-:Y:S01]  /*6880*/  IADD3 R14, P2, R10, R2, RZ ;  /* 0x000000020a0e7210 */ /* 0x002fe20007f5e0ff */
[----:B------:R-:W-:-:S02]  /*6890*/  IMAD.X R11, R13, 0x1, R3, P3 ;  /* 0x000000010d0b7824 */ /* 0x000fc400018e0603 */
[----:B------:R-:W-:Y:S02]  /*68a0*/  VIADD R2, R0, 0x19 ;  /* 0x0000001900027836 */ /* 0x000fe40000000000 */
[----:B------:R-:W-:Y:S02]  /*68b0*/  IMAD.X R15, R11, 0x1, R3, P2 ;  /* 0x000000010b0f7824 */ /* 0x000fe400010e0603 */
[----:B------:R-:W2:Y:S01]  /*68c0*/  @P5 LDG.E.LTC128B.64 R82, desc[UR24][R16.64] ;  /* 0x0000001810525981 */ /* 0x000ea2000c1e1b20 */
[CC--:B------:R-:W-:Y:S02]  /*68d0*/  ISETP.LT.AND P2, PT, R2.reuse, R85.reuse, P0 ;  /* 0x000000550200720c */ /* 0x0c0fe40000741270 */
[----:B------:R-:W-:Y:S01]  /*68e0*/  ISETP.LT.AND P5, PT, R2, R85, P1 ;  /* 0x000000550200720c */ /* 0x000fe20000fa1270 */
[C---:B------:R-:W-:Y:S01]  /*68f0*/  VIADD R4, R0.reuse, 0x1a ;  /* 0x0000001a00047836 */ /* 0x040fe20000000000 */
[----:B------:R1:W4:Y:S01]  /*6900*/  @P4 LDG.E.LTC128B.64 R80, desc[UR24][R16.64+0x100] ;  /* 0x0001001810504981 */ /* 0x000322000c1e1b20 */
[----:B------:R-:W-:-:S03]  /*6910*/  VIADD R0, R0, 0x1b ;  /* 0x0000001b00007836 */ /* 0x000fc60000000000 */
[CC--:B------:R-:W-:Y:S02]  /*6920*/  ISETP.LT.AND P4, PT, R4.reuse, R85.reuse, P0 ;  /* 0x000000550400720c */ /* 0x0c0fe40000781270 */
[----:B------:R-:W-:-:S03]  /*6930*/  ISETP.LT.AND P3, PT, R4, R85, P1 ;  /* 0x000000550400720c */ /* 0x000fc60000f61270 */
[----:B------:R-:W4:Y:S01]  /*6940*/  @P2 LDG.E.LTC128B.64 R78, desc[UR24][R12.64] ;  /* 0x000000180c4e2981 */ /* 0x000f22000c1e1b20 */
[----:B------:R-:W-:-:S03]  /*6950*/  ISETP.LT.AND P2, PT, R0, R85, P0 ;  /* 0x000000550000720c */ /* 0x000fc60000741270 */
[----:B------:R-:W4:Y:S01]  /*6960*/  @P5 LDG.E.LTC128B.64 R76, desc[UR24][R12.64+0x100] ;  /* 0x000100180c4c5981 */ /* 0x000f22000c1e1b20 */
[----:B------:R-:W-:-:S03]  /*6970*/  ISETP.LT.AND P5, PT, R0, R85, P1 ;  /* 0x000000550000720c */ /* 0x000fc60000fa1270 */
[----:B------:R-:W4:Y:S04]  /*6980*/  @P4 LDG.E.LTC128B.64 R74, desc[UR24][R10.64] ;  /* 0x000000180a4a4981 */ /* 0x000f28000c1e1b20 */
[----:B------:R-:W4:Y:S04]  /*6990*/  @P3 LDG.E.LTC128B.64 R72, desc[UR24][R10.64+0x100] ;  /* 0x000100180a483981 */ /* 0x000f28000c1e1b20 */
[----:B------:R-:W4:Y:S04]  /*69a0*/  @P2 LDG.E.LTC128B.64 R70, desc[UR24][R14.64] ;  /* 0x000000180e462981 */ /* 0x000f28000c1e1b20 */
[----:B------:R-:W4:Y:S01]  /*69b0*/  @P5 LDG.E.LTC128B.64 R68, desc[UR24][R14.64+0x100] ;  /* 0x000100180e445981 */ /* 0x000f22000c1e1b20 */
[----:B------:R-:W-:Y:S06]  /*69c0*/  BAR.SYNC.DEFER_BLOCKING 0x0 ;  /* 0x0000000000007b1d */ /* 0x000fec0000010000 */
[----:B-----5:R-:W-:Y:S04]  /*69d0*/  STS.128 [R87], R64 ;  /* 0x0000004057007388 */ /* 0x020fe80000000c00 */
        /* <DEDUP_REMOVED lines=9> */
[----:B---3--:R-:W3:Y:S04]  /*6a70*/  LDS.64 R18, [R84+UR6+0x540] ;  /* 0x0005400654127984 */ /* 0x008ee80008000a00 */
[----:B-1----:R-:W1:Y:S04]  /*6a80*/  LDS.64 R16, [R84+UR6+0x660] ;  /* 0x0006600654107984 */ /* 0x002e680008000a00 */
        /* <DEDUP_REMOVED lines=8> */
[-C--:B---3--:R-:W-:Y:S02]  /*6b10*/  DMUL R18, R18, R88.reuse ;  /* 0x0000005812127228 */ /* 0x088fe40000000000 */
[----:B-1----:R-:W-:-:S02]  /*6b20*/  DMUL R16, R16, R88 ;  /* 0x0000005810107228 */ /* 0x002fc40000000000 */
        /* <DEDUP_REMOVED lines=14> */
.L_x_46:
[----:B------:R-:W-:Y:S05]  /*6c10*/  BSYNC B0 ;  /* 0x0000000000007941 */ /* 0x000fea0003800000 */
.L_x_45:
[----:B------:R-:W-:Y:S01]  /*6c20*/  ISETP.GE.AND P2, PT, R2, R85, PT ;  /* 0x000000550200720c */ /* 0x000fe20003f46270 */
[----:B------:R-:W-:-:S12]  /*6c30*/  BSSY B0, `(.L_x_47) ;  /* 0x0000004000007945 */ /* 0x000fd80003800000 */
[----:B------:R-:W-:Y:S05]  /*6c40*/  @P2 BRA `(.L_x_48) ;  /* 0x0000000000082947 */ /* 0x000fea0003800000 */
[----:B------:R2:W-:Y:S04]  /*6c50*/  @P0 ST.E.64 desc[UR24][R12.64], R24 ;  /* 0x000000180c000985 */ /* 0x0005e8000c101b18 */
[----:B------:R2:W-:Y:S02]  /*6c60*/  @P1 ST.E.64 desc[UR24][R12.64+0x100], R22 ;  /* 0x000100160c001985 */ /* 0x0005e4000c101b18 */
.L_x_48:
[----:B------:R-:W-:Y:S05]  /*6c70*/  BSYNC B0 ;  /* 0x0000000000007941 */ /* 0x000fea0003800000 */
.L_x_47:
[----:B------:R-:W-:Y:S01]  /*6c80*/  ISETP.GE.AND P2, PT, R4, R85, PT ;  /* 0x000000550400720c */ /* 0x000fe20003f46270 */
[----:B------:R-:W-:-:S12]  /*6c90*/  BSSY B0, `(.L_x_49) ;  /* 0x0000004000007945 */ /* 0x000fd80003800000 */
[----:B------:R-:W-:Y:S05]  /*6ca0*/  @P2 BRA `(.L_x_50) ;  /* 0x0000000000082947 */ /* 0x000fea0003800000 */
[----:B------:R3:W-:Y:S04]  /*6cb0*/  @P0 ST.E.64 desc[UR24][R10.64], R20 ;  /* 0x000000140a000985 */ /* 0x0007e8000c101b18 */
[----:B------:R3:W-:Y:S02]  /*6cc0*/  @P1 ST.E.64 desc[UR24][R10.64+0x100], R18 ;  /* 0x000100120a001985 */ /* 0x0007e4000c101b18 */
.L_x_50:
[----:B------:R-:W-:Y:S05]  /*6cd0*/  BSYNC B0 ;  /* 0x0000000000007941 */ /* 0x000fea0003800000 */
.L_x_49:
[----:B------:R-:W-:-:S13]  /*6ce0*/  ISETP.GE.AND P2, PT, R0, R85, PT ;  /* 0x000000550000720c */ /* 0x000fda0003f46270 */
[----:B------:R-:W-:Y:S05]  /*6cf0*/  @P2 BRA `(.L_x_51) ;  /* 0x0000001000142947 */ /* 0x000fea0003800000 */
[----:B------:R1:W-:Y:S01]  /*6d00*/  @P0 ST.E.64 desc[UR24][R14.64], R16 ;  /* 0x000000100e000985 */ /* 0x0003e2000c101b18 */
[----:B------:R-:W-:Y:S05]  /*6d10*/  @!P1 BRA `(.L_x_51) ;  /* 0x00000010000c9947 */ /* 0x000fea0003800000 */
[----:B------:R1:W-:Y:S01]  /*6d20*/  ST.E.64 desc[UR24][R14.64+0x100], R30 ;  /* 0x0001001e0e007985 */ /* 0x0003e2000c101b18 */
[----:B------:R-:W-:Y:S05]  /*6d30*/  BRA `(.L_x_51) ;  /* 0x0000001000047947 */ /* 0x000fea0003800000 */
.L_x_20:
[----:B------:R-:W-:Y:S05]  /*6d40*/  WARPSYNC.ALL ;  /* 0x0000000000007948 */ /* 0x000fea0003800000 */
[----:B------:R-:W-:Y:S06]  /*6d50*/  BAR.SYNC.DEFER_BLOCKING 0x0 ;  /* 0x0000000000007b1d */ /* 0x000fec0000010000 */
[----:B------:R-:W-:Y:S01]  /*6d60*/  ULDC UR7, c[0x0][0x210] ;  /* 0x0000840000077ab9 */ /* 0x000fe20000000800 */
[----:B------:R-:W-:Y:S01]  /*6d70*/  BSSY B0, `(.L_x_52) ;  /* 0x000001a000007945 */ /* 0x000fe20003800000 */
[----:B------:R-:W-:Y:S01]  /*6d80*/  ISETP.GE.AND P2, PT, R0, UR7, PT ;  /* 0x0000000700007c0c */ /* 0x000fe2000bf46270 */
[----:B------:R-:W-:-:S04]  /*6d90*/  DEPBAR.LE SB5, 0xd ;  /* 0x0000d3400000791a */ /* 0x000fc80000000000 */
[----:B------:R2:W-:Y:S04]  /*6da0*/  STS.128 [R87], R4 ;  /* 0x0000000457007388 */ /* 0x0005e80000000c00 */
[----:B------:R2:W-:Y:S04]  /*6db0*/  STS.128 [R87+0x40], R8 ;  /* 0x0000400857007388 */ /* 0x0005e80000000c00 */
[----:B------:R2:W-:Y:S01]  /*6dc0*/  STS.128 [R87+0x80], R12 ;  /* 0x0000800c57007388 */ /* 0x0005e20000000c00 */
[----:B------:R-:W-:-:S04]  /*6dd0*/  DEPBAR.LE SB5, 0xc ;  /* 0x0000d3000000791a */ /* 0x000fc80000000000 */
[----:B------:R2:W-:Y:S01]  /*6de0*/  STS.128 [R87+0xc0], R16 ;  /* 0x0000c01057007388 */ /* 0x0005e20000000c00 */
[----:B------:R-:W-:Y:S06]  /*6df0*/  BAR.SYNC.DEFER_BLOCKING 0x0 ;  /* 0x0000000000007b1d */ /* 0x000fec0000010000 */
[----:B------:R2:W3:Y:S04]  /*6e00*/  LDS.64 R78, [R84+UR6+0x220] ;  /* 0x00022006544e7984 */ /* 0x0004e80008000a00 */
[----:B------:R2:W2:Y:S04]  /*6e10*/  LDS.64 R76, [R84+UR6+0x320] ;  /* 0x00032006544c7984 */ /* 0x0004a80008000a00 */
[----:B------:R2:W2:Y:S04]  /*6e20*/  LDS.64 R74, [R84+UR6+0x440] ;  /* 0x00044006544a7984 */ /* 0x0004a80008000a00 */
[----:B------:R2:W2:Y:S04]  /*6e30*/  LDS.64 R72, [R84+UR6+0x540] ;  /* 0x0005400654487984 */ /* 0x0004a80008000a00 */
[----:B------:R2:W2:Y:S04]  /*6e40*/  LDS.64 R70, [R84+UR6+0x660] ;  /* 0x0006600654467984 */ /* 0x0004a80008000a00 */
[----:B-1----:R1:W1:Y:S01]  /*6e50*/  LDS.64 R68, [R84+UR6+0x760] ;  /* 0x0007600654447984 */ /* 0x0022620008000a00 */
[----:B------:R-:W-:Y:S05]  /*6e60*/  @P2 BRA `(.L_x_53) ;  /* 0x0000000000282947 */ /* 0x000fea0003800000 */
[----:B--2---:R-:W2:Y:S01]  /*6e70*/  @P0 LDS.64 R4, [R84+UR6] ;  /* 0x0000000654040984 */ /* 0x004ea20008000a00 */
[----:B------:R-:W-:Y:S01]  /*6e80*/  @P0 IMAD.MOV.U32 R8, RZ, RZ, R98 ;  /* 0x000000ffff080224 */ /* 0x000fe200078e0062 */
[----:B------:R-:W-:Y:S01]  /*6e90*/  @P1 MOV R6, R98 ;  /* 0x0000006200061202 */ /* 0x000fe20000000f00 */
[----:B------:R-:W-:Y:S01]  /*6ea0*/  @P0 IMAD.MOV.U32 R9, RZ, RZ, R99 ;  /* 0x000000ffff090224 */ /* 0x000fe200078e0063 */
[----:B------:R-:W4:Y:S01]  /*6eb0*/  LDS.64 R2, [R84+UR6+0x100] ;  /* 0x0001000654027984 */ /* 0x000f220008000a00 */
[----:B------:R-:W-:Y:S01]  /*6ec0*/  @P1 MOV R7, R99 ;  /* 0x0000006300071202 */ /* 0x000fe20000000f00 */
[-C--:B--2---:R-:W-:Y:S02]  /*6ed0*/  @P0 DMUL R4, R4, R88.reuse ;  /* 0x0000005804040228 */ /* 0x084fe40000000000 */
[----:B----4-:R-:W-:-:S05]  /*6ee0*/  @P1 DMUL R2, R2, R88 ;  /* 0x0000005802021228 */ /* 0x010fca0000000000 */
[----:B------:R2:W-:Y:S04]  /*6ef0*/  @P0 ST.E.64 desc[UR24][R8.64], R4 ;  /* 0x0000000408000985 */ /* 0x0005e8000c101b18 */
[----:B------:R2:W-:Y:S02]  /*6f00*/  @P1 ST.E.64 desc[UR24][R6.64+0x100], R2 ;  /* 0x0001000206001985 */ /* 0x0005e4000c101b18 */
.L_x_53:
[----:B------:R-:W-:Y:S05]  /*6f10*/  BSYNC B0 ;  /* 0x0000000000007941 */ /* 0x000fea0003800000 */
.L_x_52:
[----:B--2---:R-:W2:Y:S01]  /*6f20*/  LDC.64 R2, c[0x0][0x288] ;  /* 0x0000a200ff027b82 */ /* 0x004ea20000000a00 */
[----:B------:R-:W-:Y:S01]  /*6f30*/  VIADD R4, R0, 0x1 ;  /* 0x0000000100047836 */ /* 0x000fe20000000000 */
[----:B------:R-:W-:Y:S04]  /*6f40*/  BSSY B0, `(.L_x_54) ;  /* 0x000000b000007945 */ /* 0x000fe80003800000 */
[----:B------:R-:W-:Y:S02]  /*6f50*/  ISETP.GE.AND P2, PT, R4, UR7, PT ;  /* 0x0000000704007c0c */ /* 0x000fe4000bf46270 */
[----:B--2---:R-:W-:-:S05]  /*6f60*/  IADD3 R6, P3, R98, R2, RZ ;  /* 0x0000000262067210 */ /* 0x004fca0007f7e0ff */
[----:B------:R-:W-:-:S06]  /*6f70*/  IMAD.X R7, R99, 0x1, R3, P3 ;  /* 0x0000000163077824 */ /* 0x000fcc00018e0603 */
[----:B------:R-:W-:Y:S05]  /*6f80*/  @P2 BRA `(.L_x_55) ;  /* 0x0000000000182947 */ /* 0x000fea0003800000 */
[-C--:B---3--:R-:W-:Y:S01]  /*6f90*/  @P0 DMUL R78, R78, R88.reuse ;  /* 0x000000584e4e0228 */ /* 0x088fe20000000000 */
[----:B------:R-:W-:Y:S01]  /*6fa0*/  @P1 MOV R4, R6 ;  /* 0x0000000600041202 */ /* 0x000fe20000000f00 */
[----:B------:R-:W-:Y:S01]  /*6fb0*/  @P1 DMUL R76, R76, R88 ;  /* 0x000000584c4c1228 */ /* 0x000fe20000000000 */
[----:B------:R-:W-:-:S04]  /*6fc0*/  @P1 MOV R5, R7 ;  /* 0x0000000700051202 */ /* 0x000fc80000000f00 */
[----:B------:R2:W-:Y:S04]  /*6fd0*/  @P0 ST.E.64 desc[UR24][R6.64], R78 ;  /* 0x0000004e06000985 */ /* 0x0005e8000c101b18 */
[----:B------:R2:W-:Y:S02]  /*6fe0*/  @P1 ST.E.64 desc[UR24][R4.64+0x100], R76 ;  /* 0x0001004c04001985 */ /* 0x0005e4000c101b18 */
.L_x_55:
[----:B------:R-:W-:Y:S05]  /*6ff0*/  BSYNC B0 ;  /* 0x0000000000007941 */ /* 0x000fea0003800000 */
.L_x_54:
[----:B--2---:R-:W-:Y:S01]  /*7000*/  VIADD R4, R0, 0x2 ;  /* 0x0000000200047836 */ /* 0x004fe20000000000 */
[----:B------:R-:W-:Y:S01]  /*7010*/  IADD3 R6, P3, R6, R2, RZ ;  /* 0x0000000206067210 */ /* 0x000fe20007f7e0ff */
[----:B------:R-:W-:Y:S03]  /*7020*/  BSSY B0, `(.L_x_56) ;  /* 0x000000a000007945 */ /* 0x000fe60003800000 */
[----:B------:R-:W-:Y:S01]  /*7030*/  ISETP.GE.AND P2, PT, R4, UR7, PT ;  /* 0x0000000704007c0c */ /* 0x000fe2000bf46270 */
[----:B------:R-:W-:-:S12]  /*7040*/  IMAD.X R7, R7, 0x1, R3, P3 ;  /* 0x0000000107077824 */ /* 0x000fd800018e0603 */
[----:B------:R-:W-:Y:S05]  /*7050*/  @P2 BRA `(.L_x_57) ;  /* 0x0000000000182947 */ /* 0x000fea0003800000 */
[-C--:B------:R-:W-:Y:S01]  /*7060*/  @P0 DMUL R74, R74, R88.reuse ;  /* 0x000000584a4a0228 */ /* 0x080fe20000000000 */
[----:B------:R-:W-:Y:S01]  /*7070*/  @P1 MOV R4, R6 ;  /* 0x0000000600041202 */ /* 0x000fe20000000f00 */
[----:B------:R-:W-:Y:S01]  /*7080*/  @P1 DMUL R72, R72, R88 ;  /* 0x0000005848481228 */ /* 0x000fe20000000000 */
[----:B------:R-:W-:-:S04]  /*7090*/  @P1 MOV R5, R7 ;  /* 0x0000000700051202 */ /* 0x000fc80000000f00 */
[----:B------:R2:W-:Y:S04]  /*70a0*/  @P0 ST.E.64 desc[UR24][R6.64], R74 ;  /* 0x0000004a06000985 */ /* 0x0005e8000c101b18 */
[----:B------:R2:W-:Y:S02]  /*70b0*/  @P1 ST.E.64 desc[UR24][R4.64+0x100], R72 ;  /* 0x0001004804001985 */ /* 0x0005e4000c101b18 */
.L_x_57:
[----:B------:R-:W-:Y:S05]  /*70c0*/  BSYNC B0 ;  /* 0x0000000000007941 */ /* 0x000fea0003800000 */
.L_x_56:
[----:B--2---:R-:W-:Y:S01]  /*70d0*/  VIADD R4, R0, 0x3 ;  /* 0x0000000300047836 */ /* 0x004fe20000000000 */
[----:B------:R-:W-:Y:S01]  /*70e0*/  IADD3 R6, P3, R6, R2, RZ ;  /* 0x0000000206067210 */ /* 0x000fe20007f7e0ff */
[----:B------:R-:W-:Y:S03]  /*70f0*/  BSSY B0, `(.L_x_58) ;  /* 0x0000008000007945 */ /* 0x000fe60003800000 */
[----:B------:R-:W-:Y:S01]  /*7100*/  ISETP.GE.AND P2, PT, R4, UR7, PT ;  /* 0x0000000704007c0c */ /* 0x000fe2000bf46270 */
[----:B------:R-:W-:-:S12]  /*7110*/  IMAD.X R7, R7, 0x1, R3, P3 ;  /* 0x0000000107077824 */ /* 0x000fd800018e0603 */
[----:B------:R-:W-:Y:S05]  /*7120*/  @P2 BRA `(.L_x_59) ;  /* 0x0000000000102947 */ /* 0x000fea0003800000 */
[-C--:B------:R-:W-:Y:S02]  /*7130*/  @P0 DMUL R70, R70, R88.reuse ;  /* 0x0000005846460228 */ /* 0x080fe40000000000 */
[----:B-1----:R-:W-:-:S05]  /*7140*/  @P1 DMUL R68, R68, R88 ;  /* 0x0000005844441228 */ /* 0x002fca0000000000 */
[----:B------:R2:W-:Y:S04]  /*7150*/  @P0 ST.E.64 desc[UR24][R6.64], R70 ;  /* 0x0000004606000985 */ /* 0x0005e8000c101b18 */
[----:B------:R2:W-:Y:S02]  /*7160*/  @P1 ST.E.64 desc[UR24][R6.64+0x100], R68 ;  /* 0x0001004406001985 */ /* 0x0005e4000c101b18 */
.L_x_59:
[----:B------:R-:W-:Y:S05]  /*7170*/  BSYNC B0 ;  /* 0x0000000000007941 */ /* 0x000fea0003800000 */
.L_x_58:
[----:B------:R-:W-:Y:S01]  /*7180*/  BAR.SYNC.DEFER_BLOCKING 0x0 ;  /* 0x0000000000007b1d */ /* 0x000fe20000010000 */
[----:B------:R-:W-:-:S05]  /*7190*/  VIADD R4, R0, 0x8 ;  /* 0x0000000800047836 */ /* 0x000fca0000000000 */
[----:B------:R-:W-:Y:S01]  /*71a0*/  ISETP.GE.AND P2, PT, R4, UR7, PT ;  /* 0x0000000704007c0c */ /* 0x000fe2000bf46270 */
[----:B------:R-:W-:Y:S01]  /*71b0*/  ULDC.64 UR4, c[0x0][0x2a0] ;  /* 0x0000a80000047ab9 */ /* 0x000fe20000000a00 */
[----:B------:R-:W-:Y:S01]  /*71c0*/  BSSY B0, `(.L_x_60) ;  /* 0x0000016000007945 */ /* 0x000fe20003800000 */
[----:B------:R-:W-:-:S04]  /*71d0*/  IADD3 R14, P3, R98, UR4, RZ ;  /* 0x00000004620e7c10 */ /* 0x000fc8000ff7e0ff */
[----:B------:R-:W-:Y:S01]  /*71e0*/  IADD3.X R15, R99, UR5, RZ, P3, !PT ;  /* 0x00000005630f7c10 */ /* 0x000fe20009ffe4ff */
[----:B------:R-:W-:-:S04]  /*71f0*/  DEPBAR.LE SB5, 0x8 ;  /* 0x0000d2000000791a */ /* 0x000fc80000000000 */
[----:B------:R1:W-:Y:S04]  /*7200*/  STS.128 [R87], R32 ;  /* 0x0000002057007388 */ /* 0x0003e80000000c00 */
[----:B------:R1:W-:Y:S04]  /*7210*/  STS.128 [R87+0x40], R28 ;  /* 0x0000401c57007388 */ /* 0x0003e80000000c00 */
[----:B------:R1:W-:Y:S04]  /*7220*/  STS.128 [R87+0x80], R24 ;  /* 0x0000801857007388 */ /* 0x0003e80000000c00 */
[----:B------:R1:W-:Y:S01]  /*7230*/  STS.128 [R87+0xc0], R20 ;  /* 0x0000c01457007388 */ /* 0x0003e20000000c00 */
[----:B------:R-:W-:Y:S06]  /*7240*/  BAR.SYNC.DEFER_BLOCKING 0x0 ;  /* 0x0000000000007b1d */ /* 0x000fec0000010000 */
[----:B------:R1:W1:Y:S04]  /*7250*/  LDS.64 R18, [R84+UR6+0x220] ;  /* 0x0002200654127984 */ /* 0x0002680008000a00 */
[----:B------:R1:W1:Y:S04]  /*7260*/  LDS.64 R16, [R84+UR6+0x320] ;  /* 0x0003200654107984 */ /* 0x0002680008000a00 */
[----:B------:R1:W1:Y:S04]  /*7270*/  LDS.64 R12, [R84+UR6+0x440] ;  /* 0x00044006540c7984 */ /* 0x0002680008000a00 */
[----:B------:R1:W1:Y:S04]  /*7280*/  LDS.64 R10, [R84+UR6+0x540] ;  /* 0x00054006540a7984 */ /* 0x0002680008000a00 */
[----:B------:R1:W1:Y:S04]  /*7290*/  LDS.64 R8, [R84+UR6+0x660] ;  /* 0x0006600654087984 */ /* 0x0002680008000a00 */
[----:B--2---:R2:W1:Y:S01]  /*72a0*/  LDS.64 R6, [R84+UR6+0x760] ;  /* 0x0007600654067984 */ /* 0x0044620008000a00 */
[----:B------:R-:W-:Y:S05]  /*72b0*/  @P2 BRA `(.L_x_61) ;  /* 0x0000000000182947 */ /* 0x000fea0003800000 */
[----:B-1----:R-:W1:Y:S04]  /*72c0*/  @P0 LDS.64 R20, [R84+UR6] ;  /* 0x0000000654140984 */ /* 0x002e680008000a00 */
[----:B------:R-:W4:Y:S01]  /*72d0*/  LDS.64 R4, [R84+UR6+0x100] ;  /* 0x0001000654047984 */ /* 0x000f220008000a00 */
[-C--:B-1----:R-:W-:Y:S02]  /*72e0*/  @P0 DMUL R20, R20, R88.reuse ;  /* 0x0000005814140228 */ /* 0x082fe40000000000 */
[----:B----4-:R-:W-:-:S05]  /*72f0*/  @P1 DMUL R4, R4, R88 ;  /* 0x0000005804041228 */ /* 0x010fca0000000000 */
[----:B------:R1:W-:Y:S04]  /*7300*/  @P0 ST.E.64 desc[UR24][R14.64], R20 ;  /* 0x000000140e000985 */ /* 0x0003e8000c101b18 */
[----:B------:R1:W-:Y:S02]  /*7310*/  @P1 ST.E.64 desc[UR24][R14.64+0x100], R4 ;  /* 0x000100040e001985 */ /* 0x0003e4000c101b18 */
.L_x_61:
[----:B------:R-:W-:Y:S05]  /*7320*/  BSYNC B0 ;  /* 0x0000000000007941 */ /* 0x000fea0003800000 */
.L_x_60:
[----:B-1----:R-:W-:Y:S01]  /*7330*/  VIADD R4, R0, 0x9 ;  /* 0x0000000900047836 */ /* 0x002fe20000000000 */
        /* <DEDUP_REMOVED lines=11> */
.L_x_63:
[----:B------:R-:W-:Y:S05]  /*73f0*/  BSYNC B0 ;  /* 0x0000000000007941 */ /* 0x000fea0003800000 */
.L_x_62:
        /* <DEDUP_REMOVED lines=12> */
.L_x_65:
[----:B------:R-:W-:Y:S05]  /*74c0*/  BSYNC B0 ;  /* 0x0000000000007941 */ /* 0x000fea0003800000 */
.L_x_64:
[----:B-1----:R-:W-:Y:S01]  /*74d0*/  IADD3 R4, R0, 0xb, RZ ;  /* 0x0000000b00047810 */ /* 0x002fe20007ffe0ff */
[----:B------:R-:W-:Y:S03]  /*74e0*/  BSSY B0, `(.L_x_66) ;  /* 0x0000009000007945 */ /* 0x000fe60003800000 */
[----:B------:R-:W-:-:S13]  /*74f0*/  ISETP.GE.AND P2, PT, R4, UR7, PT ;  /* 0x0000000704007c0c */ /* 0x000fda000bf46270 */
[----:B------:R-:W-:Y:S05]  /*7500*/  @P2 BRA `(.L_x_67) ;  /* 0x0000000000182947 */ /* 0x000fea0003800000 */
[----:B------:R-:W-:Y:S01]  /*7510*/  IADD3 R4, P2, R16, R2, RZ ;  /* 0x0000000210047210 */ /* 0x000fe20007f5e0ff */
[-C--:B------:R-:W-:Y:S02]  /*7520*/  @P0 DMUL R8, R8, R88.reuse ;  /* 0x0000005808080228 */ /* 0x080fe40000000000 */
[----:B------:R-:W-:Y:S01]  /*7530*/  @P1 DMUL R6, R6, R88 ;  /* 0x0000005806061228 */ /* 0x000fe20000000000 */
[----:B------:R-:W-:-:S05]  /*7540*/  IADD3.X R5, R17, R3, RZ, P2, !PT ;  /* 0x0000000311057210 */ /* 0x000fca00017fe4ff */
[----:B------:R1:W-:Y:S04]  /*7550*/  @P0 ST.E.64 desc[UR24][R4.64], R8 ;  /* 0x0000000804000985 */ /* 0x0003e8000c101b18 */
[----:B------:R1:W-:Y:S02]  /*7560*/  @P1 ST.E.64 desc[UR24][R4.64+0x100], R6 ;  /* 0x0001000604001985 */ /* 0x0003e4000c101b18 */
.L_x_67:
[----:B------:R-:W-:Y:S05]  /*7570*/  BSYNC B0 ;  /* 0x0000000000007941 */ /* 0x000fea0003800000 */
.L_x_66:
[----:B------:R-:W-:Y:S01]  /*7580*/  BAR.SYNC.DEFER_BLOCKING 0x0 ;  /* 0x0000000000007b1d */ /* 0x000fe20000010000 */
[----:B-1----:R-:W-:Y:S01]  /*7590*/  VIADD R4, R0, 0x10 ;  /* 0x0000001000047836 */ /* 0x002fe20000000000 */
[----:B------:R-:W-:-:S04]  /*75a0*/  IADD3 R14, P3, R14, UR4, RZ ;  /* 0x000000040e0e7c10 */ /* 0x000fc8000ff7e0ff */
[----:B------:R-:W-:Y:S01]  /*75b0*/  ISETP.GE.AND P2, PT, R4, UR7, PT ;  /* 0x0000000704007c0c */ /* 0x000fe2000bf46270 */
[----:B------:R-:W-:Y:S01]  /*75c0*/  BSSY B0, `(.L_x_68) ;  /* 0x0000016000007945 */ /* 0x000fe20003800000 */
[----:B------:R-:W-:Y:S01]  /*75d0*/  IADD3.X R15, R15, UR5, RZ, P3, !PT ;  /* 0x000000050f0f7c10 */ /* 0x000fe20009ffe4ff */
[----:B------:R-:W-:-:S04]  /*75e0*/  DEPBAR.LE SB5, 0x5 ;  /* 0x0000d1400000791a */ /* 0x000fc80000000000 */
[----:B------:R1:W-:Y:S04]  /*75f0*/  STS.128 [R87], R36 ;  /* 0x0000002457007388 */ /* 0x0003e80000000c00 */
[----:B------:R1:W-:Y:S04]  /*7600*/  STS.128 [R87+0x40], R40 ;  /* 0x0000402857007388 */ /* 0x0003e80000000c00 */
[----:B------:R1:W-:Y:S01]  /*7610*/  STS.128 [R87+0x80], R44 ;  /* 0x0000802c57007388 */ /* 0x0003e20000000c00 */
[----:B------:R-:W-:-:S04]  /*7620*/  DEPBAR.LE SB5, 0x4 ;  /* 0x0000d1000000791a */ /* 0x000fc80000000000 */
[----:B------:R1:W-:Y:S01]  /*7630*/  STS.128 [R87+0xc0], R48 ;  /* 0x0000c03057007388 */ /* 0x0003e20000000c00 */
[----:B------:R-:W-:Y:S06]  /*7640*/  BAR.SYNC.DEFER_BLOCKING 0x0 ;  /* 0x0000000000007b1d */ /* 0x000fec0000010000 */
[----:B------:R1:W1:Y:S04]  /*7650*/  LDS.64 R18, [R84+UR6+0x220] ;  /* 0x0002200654127984 */ /* 0x0002680008000a00 */
[----:B------:R1:W1:Y:S04]  /*7660*/  LDS.64 R16, [R84+UR6+0x320] ;  /* 0x0003200654107984 */ /* 0x0002680008000a00 */
[----:B------:R1:W1:Y:S04]  /*7670*/  LDS.64 R12, [R84+UR6+0x440] ;  /* 0x00044006540c7984 */ /* 0x0002680008000a00 */
[----:B------:R1:W1:Y:S04]  /*7680*/  LDS.64 R10, [R84+UR6+0x540] ;  /* 0x00054006540a7984 */ /* 0x0002680008000a00 */
[----:B------:R1:W1:Y:S04]  /*7690*/  LDS.64 R8, [R84+UR6+0x660] ;  /* 0x0006600654087984 */ /* 0x0002680008000a00 */
[----:B------:R1:W1:Y:S01]  /*76a0*/  LDS.64 R6, [R84+UR6+0x760] ;  /* 0x0007600654067984 */ /* 0x0002620008000a00 */
[----:B------:R-:W-:Y:S05]  /*76b0*/  @P2 BRA `(.L_x_69) ;  /* 0x0000000000182947 */ /* 0x000fea0003800000 */
[----:B------:R-:W4:Y:S04]  /*76c0*/  @P0 LDS.64 R20, [R84+UR6] ;  /* 0x0000000654140984 */ /* 0x000f280008000a00 */
[----:B------:R-:W2:Y:S01]  /*76d0*/  LDS.64 R4, [R84+UR6+0x100] ;  /* 0x0001000654047984 */ /* 0x000ea20008000a00 */
[-C--:B----4-:R-:W-:Y:S02]  /*76e0*/  @P0 DMUL R20, R20, R88.reuse ;  /* 0x0000005814140228 */ /* 0x090fe40000000000 */
[----:B--2---:R-:W-:-:S05]  /*76f0*/  @P1 DMUL R4, R4, R88 ;  /* 0x0000005804041228 */ /* 0x004fca0000000000 */
[----:B------:R2:W-:Y:S04]  /*7700*/  @P0 ST.E.64 desc[UR24][R14.64], R20 ;  /* 0x000000140e000985 */ /* 0x0005e8000c101b18 */
[----:B------:R2:W-:Y:S02]  /*7710*/  @P1 ST.E.64 desc[UR24][R14.64+0x100], R4 ;  /* 0x000100040e001985 */ /* 0x0005e4000c101b18 */
.L_x_69:
[----:B------:R-:W-:Y:S05]  /*7720*/  BSYNC B0 ;  /* 0x0000000000007941 */ /* 0x000fea0003800000 */
.L_x_68:
[----:B--2---:R-:W-:Y:S01]  /*7730*/  VIADD R4, R0, 0x11 ;  /* 0x0000001100047836 */ /* 0x004fe20000000000 */
[----:B------:R-:W-:Y:S01]  /*7740*/  IADD3 R20, P3, R14, R2, RZ ;  /* 0x000000020e147210 */ /* 0x000fe20007f7e0ff */
[----:B------:R-:W-:Y:S03]  /*7750*/  BSSY B0, `(.L_x_70) ;  /* 0x000000a000007945 */ /* 0x000fe60003800000 */
[----:B------:R-:W-:Y:S01]  /*7760*/  ISETP.GE.AND P2, PT, R4, UR7, PT ;  /* 0x0000000704007c0c */ /* 0x000fe2000bf46270 */
[----:B------:R-:W-:-:S12]  /*7770*/  IMAD.X R21, R15, 0x1, R3, P3 ;  /* 0x000000010f157824 */ /* 0x000fd800018e0603 */
[----:B------:R-:W-:Y:S05]  /*7780*/  @P2 BRA `(.L_x_71) ;  /* 0x0000000000182947 */ /* 0x000fea0003800000 */
[-C--:B-1----:R-:W-:Y:S01]  /*7790*/  @P0 DMUL R18, R18, R88.reuse ;  /* 0x0000005812120228 */ /* 0x082fe20000000000 */
[----:B------:R-:W-:Y:S01]  /*77a0*/  @P1 MOV R4, R20 ;  /* 0x0000001400041202 */ /* 0x000fe20000000f00 */
[----:B------:R-:W-:Y:S01]  /*77b0*/  @P1 DMUL R16, R16, R88 ;  /* 0x0000005810101228 */ /* 0x000fe20000000000 */
[----:B------:R-:W-:-:S04]  /*77c0*/  @P1 MOV R5, R21 ;  /* 0x0000001500051202 */ /* 0x000fc80000000f00 */
[----:B------:R2:W-:Y:S04]  /*77d0*/  @P0 ST.E.64 desc[UR24][R20.64], R18 ;  /* 0x0000001214000985 */ /* 0x0005e8000c101b18 */
[----:B------:R2:W-:Y:S02]  /*77e0*/  @P1 ST.E.64 desc[UR24][R4.64+0x100], R16 ;  /* 0x0001001004001985 */ /* 0x0005e4000c101b18 */
.L_x_71:
[----:B------:R-:W-:Y:S05]  /*77f0*/  BSYNC B0 ;  /* 0x0000000000007941 */ /* 0x000fea0003800000 */
.L_x_70:
[----:B--2---:R-:W-:Y:S01]  /*7800*/  VIADD R4, R0, 0x12 ;  /* 0x0000001200047836 */ /* 0x004fe20000000000 */
[----:B-1----:R-:W-:Y:S01]  /*7810*/  IADD3 R16, P3, R20, R2, RZ ;  /* 0x0000000214107210 */ /* 0x002fe20007f7e0ff */
[----:B------:R-:W-:Y:S03]  /*7820*/  BSSY B0, `(.L_x_72) ;  /* 0x000000a000007945 */ /* 0x000fe60003800000 */
[----:B------:R-:W-:Y:S01]  /*7830*/  ISETP.GE.AND P2, PT, R4, UR7, PT ;  /* 0x0000000704007c0c */ /* 0x000fe2000bf46270 */
[----:B------:R-:W-:-:S12]  /*7840*/  IMAD.X R17, R21, 0x1, R3, P3 ;  /* 0x0000000115117824 */ /* 0x000fd800018e0603 */
[----:B------:R-:W-:Y:S05]  /*7850*/  @P2 BRA `(.L_x_73) ;  /* 0x0000000000182947 */ /* 0x000fea0003800000 */
[C---:B------:R-:W-:Y:S01]  /*7860*/  @P1 LEA R4, P2, R2.reuse, R14, 0x1 ;  /* 0x0000000e02041211 */ /* 0x040fe200078408ff */
[-C--:B------:R-:W-:Y:S02]  /*7870*/  @P0 DMUL R12, R12, R88.reuse ;  /* 0x000000580c0c0228 */ /* 0x080fe40000000000 */
[----:B------:R-:W-:Y:S01]  /*7880*/  @P1 DMUL R10, R10, R88 ;  /* 0x000000580a0a1228 */ /* 0x000fe20000000000 */
[----:B------:R-:W-:-:S04]  /*7890*/  @P1 LEA.HI.X R5, R2, R15, R3, 0x1, P2 ;  /* 0x0000000f02051211 */ /* 0x000fc800010f0c03 */
[----:B------:R1:W-:Y:S04]  /*78a0*/  @P0 ST.E.64 desc[UR24][R16.64], R12 ;  /* 0x0000000c10000985 */ /* 0x0003e8000c101b18 */
[----:B------:R1:W-:Y:S02]  /*78b0*/  @P1 ST.E.64 desc[UR24][R4.64+0x100], R10 ;  /* 0x0001000a04001985 */ /* 0x0003e4000c101b18 */
.L_x_73:
[----:B------:R-:W-:Y:S05]  /*78c0*/  BSYNC B0 ;  /* 0x0000000000007941 */ /* 0x000fea0003800000 */
.L_x_72:
        /* <DEDUP_REMOVED lines=10> */
.L_x_75:
[----:B------:R-:W-:Y:S05]  /*7970*/  BSYNC B0 ;  /* 0x0000000000007941 */ /* 0x000fea0003800000 */
.L_x_74:
[----:B------:R-:W-:Y:S01]  /*7980*/  BAR.SYNC.DEFER_BLOCKING 0x0 ;  /* 0x0000000000007b1d */ /* 0x000fe20000010000 */
[----:B-1----:R-:W-:Y:S01]  /*7990*/  VIADD R4, R0, 0x18 ;  /* 0x0000001800047836 */ /* 0x002fe20000000000 */
[----:B------:R-:W-:-:S04]  /*79a0*/  IADD3 R14, P3, R14, UR4, RZ ;  /* 0x000000040e0e7c10 */ /* 0x000fc8000ff7e0ff */
[----:B------:R-:W-:Y:S01]  /*79b0*/  ISETP.GE.AND P2, PT, R4, UR7, PT ;  /* 0x0000000704007c0c */ /* 0x000fe2000bf46270 */
[----:B------:R-:W-:Y:S01]  /*79c0*/  BSSY B0, `(.L_x_76) ;  /* 0x0000014000007945 */ /* 0x000fe20003800000 */
[----:B------:R-:W-:Y:S01]  /*79d0*/  IADD3.X R15, R15, UR5, RZ, P3, !PT ;  /* 0x000000050f0f7c10 */ /* 0x000fe20009ffe4ff */
[----:B-----5:R1:W-:Y:S04]  /*79e0*/  STS.128 [R87], R64 ;  /* 0x0000004057007388 */ /* 0x0203e80000000c00 */
[----:B------:R1:W-:Y:S04]  /*79f0*/  STS.128 [R87+0x40], R60 ;  /* 0x0000403c57007388 */ /* 0x0003e80000000c00 */
[----:B------:R1:W-:Y:S04]  /*7a00*/  STS.128 [R87+0x80], R56 ;  /* 0x0000803857007388 */ /* 0x0003e80000000c00 */
[----:B------:R1:W-:Y:S01]  /*7a10*/  STS.128 [R87+0xc0], R52 ;  /* 0x0000c03457007388 */ /* 0x0003e20000000c00 */
[----:B------:R-:W-:Y:S06]  /*7a20*/  BAR.SYNC.DEFER_BLOCKING 0x0 ;  /* 0x0000000000007b1d */ /* 0x000fec0000010000 */
[----:B------:R1:W2:Y:S04]  /*7a30*/  LDS.64 R12, [R84+UR6+0x220] ;  /* 0x00022006540c7984 */ /* 0x0002a80008000a00 */
[----:B------:R1:W1:Y:S04]  /*7a40*/  LDS.64 R10, [R84+UR6+0x320] ;  /* 0x00032006540a7984 */ /* 0x0002680008000a00 */
[----:B------:R1:W1:Y:S04]  /*7a50*/  LDS.64 R8, [R84+UR6+0x440] ;  /* 0x0004400654087984 */ /* 0x0002680008000a00 */
[----:B------:R1:W1:Y:S04]  /*7a60*/  LDS.64 R6, [R84+UR6+0x540] ;  /* 0x0005400654067984 */ /* 0x0002680008000a00 */
[----:B------:R1:W1:Y:S04]  /*7a70*/  LDS.64 R18, [R84+UR6+0x660] ;  /* 0x0006600654127984 */ /* 0x0002680008000a00 */
[----:B------:R1:W1:Y:S01]  /*7a80*/  LDS.64 R16, [R84+UR6+0x760] ;  /* 0x0007600654107984 */ /* 0x0002620008000a00 */
[----:B------:R-:W-:Y:S05]  /*7a90*/  @P2 BRA `(.L_x_77) ;  /* 0x0000000000182947 */ /* 0x000fea0003800000 */
[----:B------:R-:W4:Y:S04]  /*7aa0*/  LDS.64 R4, [R84+UR6] ;  /* 0x0000000654047984 */ /* 0x000f280008000a00 */
[----:B------:R-:W3:Y:S01]  /*7ab0*/  LDS.64 R20, [R84+UR6+0x100] ;  /* 0x0001000654147984 */ /* 0x000ee20008000a00 */
[-C--:B----4-:R-:W-:Y:S02]  /*7ac0*/  DMUL R4, R4, R88.reuse ;  /* 0x0000005804047228 */ /* 0x090fe40000000000 */
[----:B---3--:R-:W-:-:S05]  /*7ad0*/  DMUL R20, R20, R88 ;  /* 0x0000005814147228 */ /* 0x008fca0000000000 */
[----:B------:R3:W-:Y:S04]  /*7ae0*/  @P0 ST.E.64 desc[UR24][R14.64], R4 ;  /* 0x000000040e000985 */ /* 0x0007e8000c101b18 */
[----:B------:R3:W-:Y:S02]  /*7af0*/  @P1 ST.E.64 desc[UR24][R14.64+0x100], R20 ;  /* 0x000100140e001985 */ /* 0x0007e4000c101b18 */
.L_x_77:
[----:B------:R-:W-:Y:S05]  /*7b00*/  BSYNC B0 ;  /* 0x0000000000007941 */ /* 0x000fea0003800000 */
.L_x_76:
[----:B---3--:R-:W-:Y:S01]  /*7b10*/  VIADD R4, R0, 0x19 ;  /* 0x0000001900047836 */ /* 0x008fe20000000000 */
[----:B------:R-:W-:Y:S01]  /*7b20*/  BSSY B0, `(.L_x_78) ;  /* 0x000000d000007945 */ /* 0x000fe20003800000 */
[-C--:B-1----:R-:W-:Y:S02]  /*7b30*/  DMUL R16, R16, R88.reuse ;  /* 0x0000005810107228 */ /* 0x082fe40000000000 */
[-C--:B------:R-:W-:Y:S01]  /*7b40*/  DMUL R18, R18, R88.reuse ;  /* 0x0000005812127228 */ /* 0x080fe20000000000 */
[----:B------:R-:W-:Y:S01]  /*7b50*/  ISETP.GE.AND P2, PT, R4, UR7, PT ;  /* 0x0000000704007c0c */ /* 0x000fe2000bf46270 */
[-C--:B------:R-:W-:Y:S01]  /*7b60*/  DMUL R4, R10, R88.reuse ;  /* 0x000000580a047228 */ /* 0x080fe20000000000 */
[----:B------:R-:W-:Y:S01]  /*7b70*/  IADD3 R10, P3, R14, R2, RZ ;  /* 0x000000020e0a7210 */ /* 0x000fe20007f7e0ff */
[-C--:B------:R-:W-:Y:S02]  /*7b80*/  DMUL R6, R6, R88.reuse ;  /* 0x0000005806067228 */ /* 0x080fe40000000000 */
[----:B------:R-:W-:-:S02]  /*7b90*/  DMUL R8, R8, R88 ;  /* 0x0000005808087228 */ /* 0x000fc40000000000 */
[----:B--2---:R-:W-:Y:S01]  /*7ba0*/  DMUL R12, R12, R88 ;  /* 0x000000580c0c7228 */ /* 0x004fe20000000000 */
[----:B------:R-:W-:-:S05]  /*7bb0*/  IMAD.X R11, R15, 0x1, R3, P3 ;  /* 0x000000010f0b7824 */ /* 0x000fca00018e0603 */
[----:B------:R-:W-:Y:S05]  /*7bc0*/  @P2 BRA `(.L_x_79) ;  /* 0x0000000000082947 */ /* 0x000fea0003800000 */
[----:B------:R1:W-:Y:S04]  /*7bd0*/  @P0 ST.E.64 desc[UR24][R10.64], R12 ;  /* 0x0000000c0a000985 */ /* 0x0003e8000c101b18 */
[----:B------:R1:W-:Y:S02]  /*7be0*/  @P1 ST.E.64 desc[UR24][R10.64+0x100], R4 ;  /* 0x000100040a001985 */ /* 0x0003e4000c101b18 */
.L_x_79:
[----:B------:R-:W-:Y:S05]  /*7bf0*/  BSYNC B0 ;  /* 0x0000000000007941 */ /* 0x000fea0003800000 */
.L_x_78:
[----:B-1----:R-:W-:Y:S01]  /*7c00*/  VIADD R4, R0, 0x1a ;  /* 0x0000001a00047836 */ /* 0x002fe20000000000 */
[----:B------:R-:W-:Y:S01]  /*7c10*/  IADD3 R10, P3, R10, R2, RZ ;  /* 0x000000020a0a7210 */ /* 0x000fe20007f7e0ff */
[----:B------:R-:W-:Y:S03]  /*7c20*/  BSSY B0, `(.L_x_80) ;  /* 0x0000008000007945 */ /* 0x000fe60003800000 */
[----:B------:R-:W-:Y:S01]  /*7c30*/  ISETP.GE.AND P2, PT, R4, UR7, PT ;  /* 0x0000000704007c0c */ /* 0x000fe2000bf46270 */
[----:B------:R-:W-:-:S12]  /*7c40*/  IMAD.X R11, R11, 0x1, R3, P3 ;  /* 0x000000010b0b7824 */ /* 0x000fd800018e0603 */
[----:B------:R-:W-:Y:S05]  /*7c50*/  @P2 BRA `(.L_x_81) ;  /* 0x0000000000102947 */ /* 0x000fea0003800000 */
[----:B------:R-:W-:Y:S01]  /*7c60*/  @P1 MOV R4, R10 ;  /* 0x0000000a00041202 */ /* 0x000fe20000000f00 */
[----:B------:R1:W-:Y:S01]  /*7c70*/  @P0 ST.E.64 desc[UR24][R10.64], R8 ;  /* 0x000000080a000985 */ /* 0x0003e2000c101b18 */
[----:B------:R-:W-:-:S05]  /*7c80*/  @P1 MOV R5, R11 ;  /* 0x0000000b00051202 */ /* 0x000fca0000000f00 */
[----:B------:R1:W-:Y:S02]  /*7c90*/  @P1 ST.E.64 desc[UR24][R4.64+0x100], R6 ;  /* 0x0001000604001985 */ /* 0x0003e4000c101b18 */
.L_x_81:
[----:B------:R-:W-:Y:S05]  /*7ca0*/  BSYNC B0 ;  /* 0x0000000000007941 */ /* 0x000fea0003800000 */
.L_x_80:
[----:B------:R-:W-:Y:S01]  /*7cb0*/  VIADD R0, R0, 0x1b ;  /* 0x0000001b00007836 */ /* 0x000fe20000000000 */
[----:B-1----:R-:W-:-:S04]  /*7cc0*/  IADD3 R4, P3, R10, R2, RZ ;  /* 0x000000020a047210 */ /* 0x002fc80007f7e0ff */
[----:B------:R-:W-:Y:S01]  /*7cd0*/  ISETP.GE.AND P2, PT, R0, UR7, PT ;  /* 0x0000000700007c0c */ /* 0x000fe2000bf46270 */
[----:B------:R-:W-:-:S12]  /*7ce0*/  IMAD.X R5, R11, 0x1, R3, P3 ;  /* 0x000000010b057824 */ /* 0x000fd800018e0603 */
[----:B------:R-:W-:Y:S05]  /*7cf0*/  @P2 BRA `(.L_x_51) ;  /* 0x0000000000142947 */ /* 0x000fea0003800000 */
[----:B------:R-:W-:Y:S01]  /*7d00*/  @P1 IMAD R3, R3, 0x3, RZ ;  /* 0x0000000303031824 */ /* 0x000fe200078e02ff */
[----:B------:R1:W-:Y:S01]  /*7d10*/  @P0 ST.E.64 desc[UR24][R4.64], R18 ;  /* 0x0000001204000985 */ /* 0x0003e2000c101b18 */
[----:B------:R-:W-:-:S05]  /*7d20*/  @P1 IMAD.WIDE.U32 R14, R2, 0x3, R14 ;  /* 0x00000003020e1825 */ /* 0x000fca00078e000e */
[----:B------:R-:W-:-:S05]  /*7d30*/  @P1 IADD3 R15, R15, R3, RZ ;  /* 0x000000030f0f1210 */ /* 0x000fca0007ffe0ff */
[----:B------:R1:W-:Y:S02]  /*7d40*/  @P1 ST.E.64 desc[UR24][R14.64+0x100], R16 ;  /* 0x000100100e001985 */ /* 0x0003e4000c101b18 */
.L_x_51:
[----:B------:R-:W-:Y:S05]  /*7d50*/  BSYNC B1 ;  /* 0x0000000000017941 */ /* 0x000fea0003800000 */
.L_x_19:
[----:B------:R-:W-:Y:S02]  /*7d60*/  ULDC UR4, c[0x0][0x2f0] ;  /* 0x0000bc0000047ab9 */ /* 0x000fe40000000800 */
[----:B------:R-:W-:-:S13]  /*7d70*/  ISETP.NE.AND P0, PT, RZ, UR4, PT ;  /* 0x00000004ff007c0c */ /* 0x000fda000bf05270 */
[----:B------:R-:W-:Y:S05]  /*7d80*/  @P0 EXIT ;  /* 0x000000000000094d */ /* 0x000fea0003800000 */
[----:B------:R-:W4:Y:S02]  /*7d90*/  LDC R2, c[0x0][0x224] ;  /* 0x00008900ff027b82 */ /* 0x000f240000000800 */
[----:B----4-:R-:W-:-:S13]  /*7da0*/  ISETP.GE.AND P0, PT, R2, 0x2, PT ;  /* 0x000000020200780c */ /* 0x010fda0003f06270 */
[----:B------:R-:W-:Y:S05]  /*7db0*/  @!P0 EXIT ;  /* 0x000000000000894d */ /* 0x000fea0003800000 */
[----:B------:R-:W4:Y:S01]  /*7dc0*/  S2R R0, SR_TID.X ;  /* 0x0000000000007919 */ /* 0x000f220000002100 */
[----:B------:R-:W-:-:S06]  /*7dd0*/  UIADD3 UR4, UR17, 0x1, URZ ;  /* 0x0000000111047890 */ /* 0x000fcc000fffe03f */
[----:B------:R-:W-:Y:S01]  /*7de0*/  ISETP.NE.AND P1, PT, R2, UR4, PT ;  /* 0x0000000402007c0c */ /* 0x000fe2000bf25270 */
[----:B------:R-:W-:Y:S01]  /*7df0*/  IMAD.U32 R2, RZ, RZ, UR4 ;  /* 0x00000004ff027e24 */ /* 0x000fe2000f8e00ff */
[----:B------:R-:W-:Y:S05]  /*7e00*/  WARPSYNC.ALL ;  /* 0x0000000000007948 */ /* 0x000fea0003800000 */
[----:B------:R-:W-:Y:S01]  /*7e10*/  BAR.SYNC.DEFER_BLOCKING 0x0 ;  /* 0x0000000000007b1d */ /* 0x000fe20000010000 */
[----:B------:R-:W-:Y:S02]  /*7e20*/  SEL R2, R2, RZ, P1 ;  /* 0x000000ff02027207 */ /* 0x000fe40000800000 */
[----:B----4-:R-:W-:-:S13]  /*7e30*/  ISETP.GT.AND P0, PT, R0, RZ, PT ;  /* 0x000000ff0000720c */ /* 0x010fda0003f04270 */
[----:B------:R-:W-:Y:S05]  /*7e40*/  @P0 EXIT ;  /* 0x000000000000094d */ /* 0x000fea0003800000 */
[----:B------:R-:W4:Y:S01]  /*7e50*/  S2R R3, SR_CTAID.Y ;  /* 0x0000000000037919 */ /* 0x000f220000002600 */
[----:B------:R-:W2:Y:S01]  /*7e60*/  S2UR UR6, SR_CTAID.X ;  /* 0x00000000000679c3 */ /* 0x000ea20000002500 */
[----:B------:R-:W-:Y:S01]  /*7e70*/  ULDC UR5, c[0x0][0x228] ;  /* 0x00008a0000057ab9 */ /* 0x000fe20000000800 */
[----:B------:R-:W-:Y:S02]  /*7e80*/  UMOV UR4, 0xffffffff ;  /* 0xffffffff00047882 */ /* 0x000fe40000000000 */
[----:B------:R-:W-:-:S04]  /*7e90*/  USHF.L.U32 UR4, UR4, UR5, URZ ;  /* 0x0000000504047299 */ /* 0x000fc8000800063f */
[----:B------:R-:W3:Y:S08]  /*7ea0*/  LDC R0, c[0x0][0x21c] ;  /* 0x00008700ff007b82 */ /* 0x000ef00000000800 */
[----:B-1----:R-:W1:Y:S01]  /*7eb0*/  LDC.64 R4, c[0x0][0x330] ;  /* 0x0000cc00ff047b82 */ /* 0x002e620000000a00 */
[----:B--2---:R-:W-:Y:S01]  /*7ec0*/  ULOP3.LUT UR4, UR6, UR4, URZ, 0x30, !UPT ;  /* 0x0000000406047292 */ /* 0x004fe2000f8e303f */
[----:B----4-:R-:W-:Y:S01]  /*7ed0*/  SHF.L.U32 R3, R3, UR5, RZ ;  /* 0x0000000503037c19 */ /* 0x010fe200080006ff */
[----:B------:R-:W-:-:S04]  /*7ee0*/  USHF.R.S32.HI UR5, URZ, UR5, UR6 ;  /* 0x000000053f057299 */ /* 0x000fc80008011406 */
[----:B------:R-:W-:-:S05]  /*7ef0*/  IADD3 R3, R3, UR4, RZ ;  /* 0x0000000403037c10 */ /* 0x000fca000fffe0ff */
[----:B---3--:R-:W-:-:S04]  /*7f00*/  IMAD R3, R3, R0, UR5 ;  /* 0x0000000503037e24 */ /* 0x008fc8000f8e0200 */
[----:B-1----:R-:W-:Y:S01]  /*7f10*/  IMAD.WIDE R4, R3, 0x4, R4 ;  /* 0x0000000403047825 */ /* 0x002fe200078e0204 */
[----:B------:R-:W-:Y:S01]  /*7f20*/  @!PT LDS RZ, [RZ] ;  /* 0x00000000fffff984 */ /* 0x000fe20000000800 */
[----:B------:R-:W-:Y:S01]  /*7f30*/  @!PT LDS RZ, [RZ] ;  /* 0x00000000fffff984 */ /* 0x000fe20000000800 */
[----:B------:R-:W-:Y:S01]  /*7f40*/  @!PT LDS RZ, [RZ] ;  /* 0x00000000fffff984 */ /* 0x000fe20000000800 */
[----:B------:R-:W-:Y:S01]  /*7f50*/  @!PT LDS RZ, [RZ] ;  /* 0x00000000fffff984 */ /* 0x000fe20000000800 */
[----:B------:R-:W-:Y:S06]  /*7f60*/  MEMBAR.ALL.GPU ;  /* 0x0000000000007992 */ /* 0x000fec000000a000 */
[----:B------:R-:W-:-:S00]  /*7f70*/  ERRBAR ;  /* 0x00000000000079ab */ /* 0x000fc00000000000 */
[----:B------:R-:W-:Y:S06]  /*7f80*/  CGAERRBAR ;  /* 0x00000000000075ab */ /* 0x000fec0000000000 */
[----:B------:R-:W-:Y:S01]  /*7f90*/  STG.E.STRONG.GPU desc[UR24][R4.64], R2 ;  /* 0x0000000204007986 */ /* 0x000fe2000c10f918 */
[----:B------:R-:W-:Y:S05]  /*7fa0*/  EXIT ;  /* 0x000000000000794d */ /* 0x000fea0003800000 */
.L_x_82:
[----:B------:R-:W-:-:S00]  /*7fb0*/  BRA `(.L_x_82) ;  /* 0xfffffffc00fc7947 */ /* 0x000fc0000383ffff */
[----:B------:R-:W-:-:S00]  /*7fc0*/  NOP ;  /* 0x0000000000007918 */ /* 0x000fc00000000000 */
        /* <DEDUP_REMOVED lines=11> */
.L_x_83:


//--------------------- .nv.shared._ZN7cutlass6KernelINS_4gemm6kernel13TrmmUniversalINS1_11threadblock13MmaMultistageINS1_9GemmShapeILi64ELi64ELi16EEENS_9transform11threadblock44PredicatedTileAccessIteratorTriangularMatrixINS_11MatrixShapeILi64ELi16EEEdNS_6layout8RowMajorELi1ENS8_29PitchLinearWarpRakedThreadMapINS_16PitchLinearShapeILi16ELi64EEELi128ENSG_ILi16ELi2EEELi1EEELNS_8SideModeE1ELNS_8FillModeE0ELNS_8DiagTypeE3ENS_5ArrayIdLi1ELb1EEEEENS9_25RegularTileAccessIteratorISC_dNSD_40RowMajorTensorOpMultiplicand64bCrosswiseELi1ESJ_Li8EEELNS_4arch14CacheOperation4KindE0ENSA_INSB_ILi16ELi64EEEdSE_Li0ENS8_31PitchLinearWarpStripedThreadMapINSG_ILi64ELi16EEELi128ESI_Li1EEELSK_1ELSL_2ELSM_0ESO_EENSQ_ISW_dNSD_40RowMajorTensorOpMultiplicandCongruous64bELi0ESZ_Li8EEELSV_0EdSE_NS4_9MmaPolicyINS1_4warp11MmaTensorOpINS6_ILi32ELi32ELi16EEEdSR_dS11_dSE_NS14_17MmaTensorOpPolicyINST_3MmaINS6_ILi8ELi8ELi4EEELi32EdSE_dNSD_11ColumnMajorEdSE_NST_13OpMultiplyAddEEENSB_ILi1ELi1EEEEELi1ELb0EbEENSB_ILi0ELi0EEES1G_Li1EEELi3ELNS1_23SharedMemoryClearOptionE1EbEENS_8epilogue11threadblock8EpilogueIS7_S1F_Li1ENS1L_22PredicatedTileIteratorINS1L_26OutputTileOptimalThreadMapINS1L_15OutputTileShapeILi64ELi8ELi2ELi1ELi1EEENS1P_ILi1ELi4ELi1ELi1ELi4EEELi128ELi1ELi64EEEdLb0ENSD_9NoPermuteELb1EEENS1K_4warp24FragmentIteratorTensorOpIS16_S19_dNSN_IdLi2ELb1EEESE_EENS1V_20TileIteratorTensorOpIS16_S19_dSE_EENS1L_18SharedLoadIteratorINS1S_18CompactedThreadMapEdLi8EEENS1K_6thread17LinearCombinationIdLi1EddLNS24_9ScaleType4KindE0ELNS_15FloatRoundStyleE2EdEENSB_ILi0ELi4EEELi1ELi1EEENS4_30GemmIdentityThreadblockSwizzleILi1EEELSK_1ELSL_2ELSM_0EEEEEvNT_6ParamsE --------------------------
	.section	.nv.shared._ZN7cutlass6KernelINS_4gemm6kernel13TrmmUniversalINS1_11threadblock13MmaMultistageINS1_9GemmShapeILi64ELi64ELi16EEENS_9transform11threadblock44PredicatedTileAccessIteratorTriangularMatrixINS_11MatrixShapeILi64ELi16EEEdNS_6layout8RowMajorELi1ENS8_29PitchLinearWarpRakedThreadMapINS_16PitchLinearShapeILi16ELi64EEELi128ENSG_ILi16ELi2EEELi1EEELNS_8SideModeE1ELNS_8FillModeE0ELNS_8DiagTypeE3ENS_5ArrayIdLi1ELb1EEEEENS9_25RegularTileAccessIteratorISC_dNSD_40RowMajorTensorOpMultiplicand64bCrosswiseELi1ESJ_Li8EEELNS_4arch14CacheOperation4KindE0ENSA_INSB_ILi16ELi64EEEdSE_Li0ENS8_31PitchLinearWarpStripedThreadMapINSG_ILi64ELi16EEELi128ESI_Li1EEELSK_1ELSL_2ELSM_0ESO_EENSQ_ISW_dNSD_40RowMajorTensorOpMultiplicandCongruous64bELi0ESZ_Li8EEELSV_0EdSE_NS4_9MmaPolicyINS1_4warp11MmaTensorOpINS6_ILi32ELi32ELi16EEEdSR_dS11_dSE_NS14_17MmaTensorOpPolicyINST_3MmaINS6_ILi8ELi8ELi4EEELi32EdSE_dNSD_11ColumnMajorEdSE_NST_13OpMultiplyAddEEENSB_ILi1ELi1EEEEELi1ELb0EbEENSB_ILi0ELi0EEES1G_Li1EEELi3ELNS1_23SharedMemoryClearOptionE1EbEENS_8epilogue11threadblock8EpilogueIS7_S1F_Li1ENS1L_22PredicatedTileIteratorINS1L_26OutputTileOptimalThreadMapINS1L_15OutputTileShapeILi64ELi8ELi2ELi1ELi1EEENS1P_ILi1ELi4ELi1ELi1ELi4EEELi128ELi1ELi64EEEdLb0ENSD_9NoPermuteELb1EEENS1K_4warp24FragmentIteratorTensorOpIS16_S19_dNSN_IdLi2ELb1EEESE_EENS1V_20TileIteratorTensorOpIS16_S19_dSE_EENS1L_18SharedLoadIteratorINS1S_18CompactedThreadMapEdLi8EEENS1K_6thread17LinearCombinationIdLi1EddLNS24_9ScaleType4KindE0ELNS_15FloatRoundStyleE2EdEENSB_ILi0ELi4EEELi1ELi1EEENS4_30GemmIdentityThreadblockSwizzleILi1EEELSK_1ELSL_2ELSM_0EEEEEvNT_6ParamsE,"aw",@nobits
	.sectionflags	@""
	.align	16
	.zero		1024


//--------------------- .nv.shared.reserved.0     --------------------------
	.section	.nv.shared.reserved.0,"aw",@nobits
	.weak		__nv_reservedSMEM_offset_0_alias
	.size		__nv_reservedSMEM_offset_0_alias, 0, 0
	.other		__nv_reservedSMEM_offset_0_alias,@"STO_CUDA_RESERVED_SHARED STV_DEFAULT"
__nv_reservedSMEM_offset_0_alias:
	.zero		0


//--------------------- .nv.global                --------------------------
	.section	.nv.global,"aw",@nobits
.nv.global:
	.type		_ZN39_INTERNAL_6734ceba_4_k_cu_82d8d29c_28894cute1_E,@object
	.size		_ZN39_INTERNAL_6734ceba_4_k_cu_82d8d29c_28894cute1_E,(_ZN39_INTERNAL_6734ceba_4_k_cu_82d8d29c_28894cuda3std3__45__cpo6cbeginE - _ZN39_INTERNAL_6734ceba_4_k_cu_82d8d29c_28894cute1_E)
_ZN39_INTERNAL_6734ceba_4_k_cu_82d8d29c_28894cute1_E:
	.zero		1
	.type		_ZN39_INTERNAL_6734ceba_4_k_cu_82d8d29c_28894cuda3std3__45__cpo6cbeginE,@object
	.size		_ZN39_INTERNAL_6734ceba_4_k_cu_82d8d29c_28894cuda3std3__45__cpo6cbeginE,(_ZN39_INTERNAL_6734ceba_4_k_cu_82d8d29c_28894cuda3std3__48in_placeE - _ZN39_INTERNAL_6734ceba_4_k_cu_82d8d29c_28894cuda3std3__45__cpo6cbeginE)
_ZN39_INTERNAL_6734ceba_4_k_cu_82d8d29c_28894cuda3std3__45__cpo6cbeginE:
	.zero		1
	.type		_ZN39_INTERNAL_6734ceba_4_k_cu_82d8d29c_28894cuda3std3__48in_placeE,@object
	.size		_ZN39_INTERNAL_6734ceba_4_k_cu_82d8d29c_28894cuda3std3__48in_placeE,(_ZN39_INTERNAL_6734ceba_4_k_cu_82d8d29c_28894cuda3std6ranges3__45__cpo9iter_moveE - _ZN39_INTERNAL_6734ceba_4_k_cu_82d8d29c_28894cuda3std3__48in_placeE)
_ZN39_INTERNAL_6734ceba_4_k_cu_82d8d29c_28894cuda3std3__48in_placeE:
	.zero		1
	.type		_ZN39_INTERNAL_6734ceba_4_k_cu_82d8d29c_28894cuda3std6ranges3__45__cpo9iter_moveE,@object
	.size		_ZN39_INTERNAL_6734ceba_4_k_cu_82d8d29c_28894cuda3std6ranges3__45__cpo9iter_moveE,(_ZN39_INTERNAL_6734ceba_4_k_cu_82d8d29c_28894cuda3std3__45__cpo5beginE - _ZN39_INTERNAL_6734ceba_4_k_cu_82d8d29c_28894cuda3std6ranges3__45__cpo9iter_moveE)
_ZN39_INTERNAL_6734ceba_4_k_cu_82d8d29c_28894cuda3std6ranges3__45__cpo9iter_moveE:
	.zero		1
	.type		_ZN39_INTERNAL_6734ceba_4_k_cu_82d8d29c_28894cuda3std3__45__cpo5beginE,@object
	.size		_ZN39_INTERNAL_6734ceba_4_k_cu_82d8d29c_28894cuda3std3__45__cpo5beginE,(_ZN39_INTERNAL_6734ceba_4_k_cu_82d8d29c_28894cuda3std3__441_GLOBAL__N__6734ceba_4_k_cu_82d8d29c_28896ignoreE - _ZN39_INTERNAL_6734ceba_4_k_cu_82d8d29c_28894cuda3std3__45__cpo5beginE)
_ZN39_INTERNAL_6734ceba_4_k_cu_82d8d29c_28894cuda3std3__45__cpo5beginE:
	.zero		1
	.type		_ZN39_INTERNAL_6734ceba_4_k_cu_82d8d29c_28894cuda3std3__441_GLOBAL__N__6734ceba_4_k_cu_82d8d29c_28896ignoreE,@object
	.size		_ZN39_INTERNAL_6734ceba_4_k_cu_82d8d29c_28894cuda3std3__441_GLOBAL__N__6734ceba_4_k_cu_82d8d29c_28896ignoreE,(_ZN39_INTERNAL_6734ceba_4_k_cu_82d8d29c_28894cute7productE - _ZN39_INTERNAL_6734ceba_4_k_cu_82d8d29c_28894cuda3std3__441_GLOBAL__N__6734ceba_4_k_cu_82d8d29c_28896ignoreE)
_ZN39_INTERNAL_6734ceba_4_k_cu_82d8d29c_28894cuda3std3__441_GLOBAL__N__6734ceba_4_k_cu_82d8d29c_28896ignoreE:
	.zero		1
	.type		_ZN39_INTERNAL_6734ceba_4_k_cu_82d8d29c_28894cute7productE,@object
	.size		_ZN39_INTERNAL_6734ceba_4_k_cu_82d8d29c_28894cute7productE,(_ZN39_INTERNAL_6734ceba_4_k_cu_82d8d29c_28894cuda3std3__45__cpo3endE - _ZN39_INTERNAL_6734ceba_4_k_cu_82d8d29c_28894cute7productE)
_ZN39_INTERNAL_6734ceba_4_k_cu_82d8d29c_28894cute7productE:
	.zero		1
	.type		_ZN39_INTERNAL_6734ceba_4_k_cu_82d8d29c_28894cuda3std3__45__cpo3endE,@object
	.size		_ZN39_INTERNAL_6734ceba_4_k_cu_82d8d29c_28894cuda3std3__45__cpo3endE,(_ZN39_INTERNAL_6734ceba_4_k_cu_82d8d29c_28894cuda3std3__419piecewise_constructE - _ZN39_INTERNAL_6734ceba_4_k_cu_82d8d29c_28894cuda3std3__45__cpo3endE)
_ZN39_INTERNAL_6734ceba_4_k_cu_82d8d29c_28894cuda3std3__45__cpo3endE:
	.zero		1
	.type		_ZN39_INTERNAL_6734ceba_4_k_cu_82d8d29c_28894cuda3std3__419piecewise_constructE,@object
	.size		_ZN39_INTERNAL_6734ceba_4_k_cu_82d8d29c_28894cuda3std3__419piecewise_constructE,(_ZN39_INTERNAL_6734ceba_4_k_cu_82d8d29c_28894cuda3std3__45__cpo4cendE - _ZN39_INTERNAL_6734ceba_4_k_cu_82d8d29c_28894cuda3std3__419piecewise_constructE)
_ZN39_INTERNAL_6734ceba_4_k_cu_82d8d29c_28894cuda3std3__419piecewise_constructE:
	.zero		1
	.type		_ZN39_INTERNAL_6734ceba_4_k_cu_82d8d29c_28894cuda3std3__45__cpo4cendE,@object
	.size		_ZN39_INTERNAL_6734ceba_4_k_cu_82d8d29c_28894cuda3std3__45__cpo4cendE,(_ZN39_INTERNAL_6734ceba_4_k_cu_82d8d29c_28894cuda3std6ranges3__45__cpo4swapE - _ZN39_INTERNAL_6734ceba_4_k_cu_82d8d29c_28894cuda3std3__45__cpo4cendE)
_ZN39_INTERNAL_6734ceba_4_k_cu_82d8d29c_28894cuda3std3__45__cpo4cendE:
	.zero		1
	.type		_ZN39_INTERNAL_6734ceba_4_k_cu_82d8d29c_28894cuda3std6ranges3__45__cpo4swapE,@object
	.size		_ZN39_INTERNAL_6734ceba_4_k_cu_82d8d29c_28894cuda3std6ranges3__45__cpo4swapE,(.L_7 - _ZN39_INTERNAL_6734ceba_4_k_cu_82d8d29c_28894cuda3std6ranges3__45__cpo4swapE)
_ZN39_INTERNAL_6734ceba_4_k_cu_82d8d29c_28894cuda3std6ranges3__45__cpo4swapE:
	.zero		1
.L_7:


//--------------------- .nv.constant0._ZN7cutlass6KernelINS_4gemm6kernel13TrmmUniversalINS1_11threadblock13MmaMultistageINS1_9GemmShapeILi64ELi64ELi16EEENS_9transform11threadblock44PredicatedTileAccessIteratorTriangularMatrixINS_11MatrixShapeILi64ELi16EEEdNS_6layout8RowMajorELi1ENS8_29PitchLinearWarpRakedThreadMapINS_16PitchLinearShapeILi16ELi64EEELi128ENSG_ILi16ELi2EEELi1EEELNS_8SideModeE1ELNS_8FillModeE0ELNS_8DiagTypeE3ENS_5ArrayIdLi1ELb1EEEEENS9_25RegularTileAccessIteratorISC_dNSD_40RowMajorTensorOpMultiplicand64bCrosswiseELi1ESJ_Li8EEELNS_4arch14CacheOperation4KindE0ENSA_INSB_ILi16ELi64EEEdSE_Li0ENS8_31PitchLinearWarpStripedThreadMapINSG_ILi64ELi16EEELi128ESI_Li1EEELSK_1ELSL_2ELSM_0ESO_EENSQ_ISW_dNSD_40RowMajorTensorOpMultiplicandCongruous64bELi0ESZ_Li8EEELSV_0EdSE_NS4_9MmaPolicyINS1_4warp11MmaTensorOpINS6_ILi32ELi32ELi16EEEdSR_dS11_dSE_NS14_17MmaTensorOpPolicyINST_3MmaINS6_ILi8ELi8ELi4EEELi32EdSE_dNSD_11ColumnMajorEdSE_NST_13OpMultiplyAddEEENSB_ILi1ELi1EEEEELi1ELb0EbEENSB_ILi0ELi0EEES1G_Li1EEELi3ELNS1_23SharedMemoryClearOptionE1EbEENS_8epilogue11threadblock8EpilogueIS7_S1F_Li1ENS1L_22PredicatedTileIteratorINS1L_26OutputTileOptimalThreadMapINS1L_15OutputTileShapeILi64ELi8ELi2ELi1ELi1EEENS1P_ILi1ELi4ELi1ELi1ELi4EEELi128ELi1ELi64EEEdLb0ENSD_9NoPermuteELb1EEENS1K_4warp24FragmentIteratorTensorOpIS16_S19_dNSN_IdLi2ELb1EEESE_EENS1V_20TileIteratorTensorOpIS16_S19_dSE_EENS1L_18SharedLoadIteratorINS1S_18CompactedThreadMapEdLi8EEENS1K_6thread17LinearCombinationIdLi1EddLNS24_9ScaleType4KindE0ELNS_15FloatRoundStyleE2EdEENSB_ILi0ELi4EEELi1ELi1EEENS4_30GemmIdentityThreadblockSwizzleILi1EEELSK_1ELSL_2ELSM_0EEEEEvNT_6ParamsE --------------------------
	.section	.nv.constant0._ZN7cutlass6KernelINS_4gemm6kernel13TrmmUniversalINS1_11threadblock13MmaMultistageINS1_9GemmShapeILi64ELi64ELi16EEENS_9transform11threadblock44PredicatedTileAccessIteratorTriangularMatrixINS_11MatrixShapeILi64ELi16EEEdNS_6layout8RowMajorELi1ENS8_29PitchLinearWarpRakedThreadMapINS_16PitchLinearShapeILi16ELi64EEELi128ENSG_ILi16ELi2EEELi1EEELNS_8SideModeE1ELNS_8FillModeE0ELNS_8DiagTypeE3ENS_5ArrayIdLi1ELb1EEEEENS9_25RegularTileAccessIteratorISC_dNSD_40RowMajorTensorOpMultiplicand64bCrosswiseELi1ESJ_Li8EEELNS_4arch14CacheOperation4KindE0ENSA_INSB_ILi16ELi64EEEdSE_Li0ENS8_31PitchLinearWarpStripedThreadMapINSG_ILi64ELi16EEELi128ESI_Li1EEELSK_1ELSL_2ELSM_0ESO_EENSQ_ISW_dNSD_40RowMajorTensorOpMultiplicandCongruous64bELi0ESZ_Li8EEELSV_0EdSE_NS4_9MmaPolicyINS1_4warp11MmaTensorOpINS6_ILi32ELi32ELi16EEEdSR_dS11_dSE_NS14_17MmaTensorOpPolicyINST_3MmaINS6_ILi8ELi8ELi4EEELi32EdSE_dNSD_11ColumnMajorEdSE_NST_13OpMultiplyAddEEENSB_ILi1ELi1EEEEELi1ELb0EbEENSB_ILi0ELi0EEES1G_Li1EEELi3ELNS1_23SharedMemoryClearOptionE1EbEENS_8epilogue11threadblock8EpilogueIS7_S1F_Li1ENS1L_22PredicatedTileIteratorINS1L_26OutputTileOptimalThreadMapINS1L_15OutputTileShapeILi64ELi8ELi2ELi1ELi1EEENS1P_ILi1ELi4ELi1ELi1ELi4EEELi128ELi1ELi64EEEdLb0ENSD_9NoPermuteELb1EEENS1K_4warp24FragmentIteratorTensorOpIS16_S19_dNSN_IdLi2ELb1EEESE_EENS1V_20TileIteratorTensorOpIS16_S19_dSE_EENS1L_18SharedLoadIteratorINS1S_18CompactedThreadMapEdLi8EEENS1K_6thread17LinearCombinationIdLi1EddLNS24_9ScaleType4KindE0ELNS_15FloatRoundStyleE2EdEENSB_ILi0ELi4EEELi1ELi1EEENS4_30GemmIdentityThreadblockSwizzleILi1EEELSK_1ELSL_2ELSM_0EEEEEvNT_6ParamsE,"a",@progbits
	.sectionflags	@""
	.align	4
.nv.constant0._ZN7cutlass6KernelINS_4gemm6kernel13TrmmUniversalINS1_11threadblock13MmaMultistageINS1_9GemmShapeILi64ELi64ELi16EEENS_9transform11threadblock44PredicatedTileAccessIteratorTriangularMatrixINS_11MatrixShapeILi64ELi16EEEdNS_6layout8RowMajorELi1ENS8_29PitchLinearWarpRakedThreadMapINS_16PitchLinearShapeILi16ELi64EEELi128ENSG_ILi16ELi2EEELi1EEELNS_8SideModeE1ELNS_8FillModeE0ELNS_8DiagTypeE3ENS_5ArrayIdLi1ELb1EEEEENS9_25RegularTileAccessIteratorISC_dNSD_40RowMajorTensorOpMultiplicand64bCrosswiseELi1ESJ_Li8EEELNS_4arch14CacheOperation4KindE0ENSA_INSB_ILi16ELi64EEEdSE_Li0ENS8_31PitchLinearWarpStripedThreadMapINSG_ILi64ELi16EEELi128ESI_Li1EEELSK_1ELSL_2ELSM_0ESO_EENSQ_ISW_dNSD_40RowMajorTensorOpMultiplicandCongruous64bELi0ESZ_Li8EEELSV_0EdSE_NS4_9MmaPolicyINS1_4warp11MmaTensorOpINS6_ILi32ELi32ELi16EEEdSR_dS11_dSE_NS14_17MmaTensorOpPolicyINST_3MmaINS6_ILi8ELi8ELi4EEELi32EdSE_dNSD_11ColumnMajorEdSE_NST_13OpMultiplyAddEEENSB_ILi1ELi1EEEEELi1ELb0EbEENSB_ILi0ELi0EEES1G_Li1EEELi3ELNS1_23SharedMemoryClearOptionE1EbEENS_8epilogue11threadblock8EpilogueIS7_S1F_Li1ENS1L_22PredicatedTileIteratorINS1L_26OutputTileOptimalThreadMapINS1L_15OutputTileShapeILi64ELi8ELi2ELi1ELi1EEENS1P_ILi1ELi4ELi1ELi1ELi4EEELi128ELi1ELi64EEEdLb0ENSD_9NoPermuteELb1EEENS1K_4warp24FragmentIteratorTensorOpIS16_S19_dNSN_IdLi2ELb1EEESE_EENS1V_20TileIteratorTensorOpIS16_S19_dSE_EENS1L_18SharedLoadIteratorINS1S_18CompactedThreadMapEdLi8EEENS1K_6thread17LinearCombinationIdLi1EddLNS24_9ScaleType4KindE0ELNS_15FloatRoundStyleE2EdEENSB_ILi0ELi4EEELi1ELi1EEENS4_30GemmIdentityThreadblockSwizzleILi1EEELSK_1ELSL_2ELSM_0EEEEEvNT_6ParamsE:
	.zero		824


//--------------------- SYMBOLS --------------------------

	.type		.nv.reservedSmem.offset0,@object
	.size		.nv.reservedSmem.offset0,0x4
